//
// Generated by NVIDIA NVVM Compiler
//
// Compiler Build ID: CL-36424714
// Cuda compilation tools, release 13.0, V13.0.88
// Based on NVVM 20.0.0
//

.version 9.0
.target sm_100
.address_size 64

	// .globl	_Z11rand_kernely
.extern .func  (.param .b32 func_retval0) vprintf
(
	.param .b64 vprintf_param_0,
	.param .b64 vprintf_param_1
)
;
.global .align 4 .b8 precalc_xorwow_matrix[102400];
.global .align 4 .b8 precalc_xorwow_offset_matrix[102400];
.global .align 4 .b8 mrg32k3aM1[2304];
.global .align 4 .b8 mrg32k3aM2[2304];
.global .align 4 .b8 mrg32k3aM1SubSeq[2016];
.global .align 4 .b8 mrg32k3aM2SubSeq[2016];
.global .align 4 .b8 mrg32k3aM1Seq[2304];
.global .align 4 .b8 mrg32k3aM2Seq[2304];
.const .align 8 .b8 __cr_lgamma_table[72];
.global .align 8 .u64 value;
.global .align 1 .b8 $str[148] = {105, 100, 32, 40, 37, 50, 100, 41, 44, 32, 115, 101, 101, 100, 40, 37, 108, 117, 41, 44, 32, 116, 104, 114, 101, 97, 100, 73, 100, 120, 58, 32, 40, 37, 50, 100, 44, 32, 37, 50, 100, 44, 32, 37, 50, 100, 41, 32, 98, 108, 111, 99, 107, 73, 100, 120, 58, 32, 40, 37, 50, 100, 44, 32, 37, 50, 100, 44, 32, 37, 50, 100, 41, 32, 98, 108, 111, 99, 107, 68, 105, 109, 58, 32, 40, 37, 50, 100, 44, 32, 37, 50, 100, 44, 32, 37, 50, 100, 41, 44, 32, 103, 114, 105, 100, 68, 105, 109, 58, 32, 40, 37, 50, 100, 44, 32, 37, 50, 100, 44, 32, 37, 50, 100, 41, 32, 118, 97, 108, 117, 101, 40, 37, 50, 108, 117, 41, 32, 114, 97, 110, 100, 40, 37, 102, 41, 10};

.visible .entry _Z11rand_kernely(
	.param .u64 _Z11rand_kernely_param_0
)
{
	.local .align 16 .b8 	__local_depot0[128];
	.reg .b64 	%SP;
	.reg .b64 	%SPL;
	.reg .pred 	%p<63>;
	.reg .b32 	%r<1210>;
	.reg .b32 	%f<3>;
	.reg .b64 	%rd<30>;
	.reg .b64 	%fd<2>;

	mov.u64 	%SPL, __local_depot0;
	cvta.local.u64 	%SP, %SPL;
	ld.param.u64 	%rd10, [_Z11rand_kernely_param_0];
	add.u64 	%rd1, %SPL, 0;
	mov.u32 	%r1, %tid.x;
	mov.u32 	%r2, %ntid.x;
	mov.u32 	%r3, %ctaid.x;
	mad.lo.s32 	%r543, %r2, %r3, %r1;
	cvt.u64.u32 	%rd29, %r543;
	cvt.u32.u64 	%r544, %rd10;
	xor.b32  	%r545, %r544, -1429050551;
	mul.lo.s32 	%r546, %r545, 1099087573;
	{ .reg .b32 tmp; mov.b64 {tmp, %r547}, %rd10; }
	xor.b32  	%r548, %r547, -136515619;
	mul.lo.s32 	%r549, %r548, -1703105765;
	add.s32 	%r550, %r546, %r549;
	add.s32 	%r4, %r550, 6615241;
	add.s32 	%r946, %r546, 123456789;
	st.local.v2.u32 	[%rd1], {%r4, %r946};
	xor.b32  	%r551, %r546, 362436069;
	add.s32 	%r552, %r549, 521288629;
	st.local.v2.u32 	[%rd1+8], {%r551, %r552};
	xor.b32  	%r553, %r549, 88675123;
	add.s32 	%r942, %r546, 5783321;
	st.local.v2.u32 	[%rd1+16], {%r553, %r942};
	setp.eq.s32 	%p1, %r543, 0;
	@%p1 bra 	$L__BB0_115;
	mov.b32 	%r929, 0;
$L__BB0_2:
	mov.u64 	%rd3, %rd29;
	and.b64  	%rd4, %rd3, 3;
	setp.eq.s64 	%p2, %rd4, 0;
	@%p2 bra 	$L__BB0_114;
	mul.wide.u32 	%rd12, %r929, 3200;
	mov.u64 	%rd13, precalc_xorwow_matrix;
	add.s64 	%rd5, %rd13, %rd12;
	mov.b32 	%r942, 0;
	mov.u32 	%r943, %r942;
	mov.u32 	%r944, %r942;
	mov.u32 	%r945, %r942;
	mov.u32 	%r946, %r942;
	mov.u32 	%r935, %r942;
$L__BB0_4:
	mul.wide.u32 	%rd14, %r935, 4;
	add.s64 	%rd15, %rd1, %rd14;
	ld.local.u32 	%r16, [%rd15+4];
	shl.b32 	%r17, %r935, 5;
	mov.b32 	%r941, 0;
$L__BB0_5:
	.pragma "nounroll";
	shr.u32 	%r557, %r16, %r941;
	and.b32  	%r558, %r557, 1;
	setp.eq.b32 	%p3, %r558, 1;
	not.pred 	%p4, %p3;
	add.s32 	%r559, %r17, %r941;
	mul.lo.s32 	%r560, %r559, 5;
	mul.wide.u32 	%rd16, %r560, 4;
	add.s64 	%rd6, %rd5, %rd16;
	@%p4 bra 	$L__BB0_7;
	ld.global.u32 	%r561, [%rd6];
	xor.b32  	%r946, %r946, %r561;
	ld.global.u32 	%r562, [%rd6+4];
	xor.b32  	%r945, %r945, %r562;
	ld.global.u32 	%r563, [%rd6+8];
	xor.b32  	%r944, %r944, %r563;
	ld.global.u32 	%r564, [%rd6+12];
	xor.b32  	%r943, %r943, %r564;
	ld.global.u32 	%r565, [%rd6+16];
	xor.b32  	%r942, %r942, %r565;
$L__BB0_7:
	and.b32  	%r567, %r557, 2;
	setp.eq.s32 	%p5, %r567, 0;
	@%p5 bra 	$L__BB0_9;
	ld.global.u32 	%r568, [%rd6+20];
	xor.b32  	%r946, %r946, %r568;
	ld.global.u32 	%r569, [%rd6+24];
	xor.b32  	%r945, %r945, %r569;
	ld.global.u32 	%r570, [%rd6+28];
	xor.b32  	%r944, %r944, %r570;
	ld.global.u32 	%r571, [%rd6+32];
	xor.b32  	%r943, %r943, %r571;
	ld.global.u32 	%r572, [%rd6+36];
	xor.b32  	%r942, %r942, %r572;
$L__BB0_9:
	and.b32  	%r574, %r557, 4;
	setp.eq.s32 	%p6, %r574, 0;
	@%p6 bra 	$L__BB0_11;
	ld.global.u32 	%r575, [%rd6+40];
	xor.b32  	%r946, %r946, %r575;
	ld.global.u32 	%r576, [%rd6+44];
	xor.b32  	%r945, %r945, %r576;
	ld.global.u32 	%r577, [%rd6+48];
	xor.b32  	%r944, %r944, %r577;
	ld.global.u32 	%r578, [%rd6+52];
	xor.b32  	%r943, %r943, %r578;
	ld.global.u32 	%r579, [%rd6+56];
	xor.b32  	%r942, %r942, %r579;
$L__BB0_11:
	and.b32  	%r581, %r557, 8;
	setp.eq.s32 	%p7, %r581, 0;
	@%p7 bra 	$L__BB0_13;
	ld.global.u32 	%r582, [%rd6+60];
	xor.b32  	%r946, %r946, %r582;
	ld.global.u32 	%r583, [%rd6+64];
	xor.b32  	%r945, %r945, %r583;
	ld.global.u32 	%r584, [%rd6+68];
	xor.b32  	%r944, %r944, %r584;
	ld.global.u32 	%r585, [%rd6+72];
	xor.b32  	%r943, %r943, %r585;
	ld.global.u32 	%r586, [%rd6+76];
	xor.b32  	%r942, %r942, %r586;
$L__BB0_13:
	and.b32  	%r588, %r557, 16;
	setp.eq.s32 	%p8, %r588, 0;
	@%p8 bra 	$L__BB0_15;
	ld.global.u32 	%r589, [%rd6+80];
	xor.b32  	%r946, %r946, %r589;
	ld.global.u32 	%r590, [%rd6+84];
	xor.b32  	%r945, %r945, %r590;
	ld.global.u32 	%r591, [%rd6+88];
	xor.b32  	%r944, %r944, %r591;
	ld.global.u32 	%r592, [%rd6+92];
	xor.b32  	%r943, %r943, %r592;
	ld.global.u32 	%r593, [%rd6+96];
	xor.b32  	%r942, %r942, %r593;
$L__BB0_15:
	and.b32  	%r595, %r557, 32;
	setp.eq.s32 	%p9, %r595, 0;
	@%p9 bra 	$L__BB0_17;
	ld.global.u32 	%r596, [%rd6+100];
	xor.b32  	%r946, %r946, %r596;
	ld.global.u32 	%r597, [%rd6+104];
	xor.b32  	%r945, %r945, %r597;
	ld.global.u32 	%r598, [%rd6+108];
	xor.b32  	%r944, %r944, %r598;
	ld.global.u32 	%r599, [%rd6+112];
	xor.b32  	%r943, %r943, %r599;
	ld.global.u32 	%r600, [%rd6+116];
	xor.b32  	%r942, %r942, %r600;
$L__BB0_17:
	and.b32  	%r602, %r557, 64;
	setp.eq.s32 	%p10, %r602, 0;
	@%p10 bra 	$L__BB0_19;
	ld.global.u32 	%r603, [%rd6+120];
	xor.b32  	%r946, %r946, %r603;
	ld.global.u32 	%r604, [%rd6+124];
	xor.b32  	%r945, %r945, %r604;
	ld.global.u32 	%r605, [%rd6+128];
	xor.b32  	%r944, %r944, %r605;
	ld.global.u32 	%r606, [%rd6+132];
	xor.b32  	%r943, %r943, %r606;
	ld.global.u32 	%r607, [%rd6+136];
	xor.b32  	%r942, %r942, %r607;
$L__BB0_19:
	and.b32  	%r609, %r557, 128;
	setp.eq.s32 	%p11, %r609, 0;
	@%p11 bra 	$L__BB0_21;
	ld.global.u32 	%r610, [%rd6+140];
	xor.b32  	%r946, %r946, %r610;
	ld.global.u32 	%r611, [%rd6+144];
	xor.b32  	%r945, %r945, %r611;
	ld.global.u32 	%r612, [%rd6+148];
	xor.b32  	%r944, %r944, %r612;
	ld.global.u32 	%r613, [%rd6+152];
	xor.b32  	%r943, %r943, %r613;
	ld.global.u32 	%r614, [%rd6+156];
	xor.b32  	%r942, %r942, %r614;
$L__BB0_21:
	and.b32  	%r616, %r557, 256;
	setp.eq.s32 	%p12, %r616, 0;
	@%p12 bra 	$L__BB0_23;
	ld.global.u32 	%r617, [%rd6+160];
	xor.b32  	%r946, %r946, %r617;
	ld.global.u32 	%r618, [%rd6+164];
	xor.b32  	%r945, %r945, %r618;
	ld.global.u32 	%r619, [%rd6+168];
	xor.b32  	%r944, %r944, %r619;
	ld.global.u32 	%r620, [%rd6+172];
	xor.b32  	%r943, %r943, %r620;
	ld.global.u32 	%r621, [%rd6+176];
	xor.b32  	%r942, %r942, %r621;
$L__BB0_23:
	and.b32  	%r623, %r557, 512;
	setp.eq.s32 	%p13, %r623, 0;
	@%p13 bra 	$L__BB0_25;
	ld.global.u32 	%r624, [%rd6+180];
	xor.b32  	%r946, %r946, %r624;
	ld.global.u32 	%r625, [%rd6+184];
	xor.b32  	%r945, %r945, %r625;
	ld.global.u32 	%r626, [%rd6+188];
	xor.b32  	%r944, %r944, %r626;
	ld.global.u32 	%r627, [%rd6+192];
	xor.b32  	%r943, %r943, %r627;
	ld.global.u32 	%r628, [%rd6+196];
	xor.b32  	%r942, %r942, %r628;
$L__BB0_25:
	and.b32  	%r630, %r557, 1024;
	setp.eq.s32 	%p14, %r630, 0;
	@%p14 bra 	$L__BB0_27;
	ld.global.u32 	%r631, [%rd6+200];
	xor.b32  	%r946, %r946, %r631;
	ld.global.u32 	%r632, [%rd6+204];
	xor.b32  	%r945, %r945, %r632;
	ld.global.u32 	%r633, [%rd6+208];
	xor.b32  	%r944, %r944, %r633;
	ld.global.u32 	%r634, [%rd6+212];
	xor.b32  	%r943, %r943, %r634;
	ld.global.u32 	%r635, [%rd6+216];
	xor.b32  	%r942, %r942, %r635;
$L__BB0_27:
	and.b32  	%r637, %r557, 2048;
	setp.eq.s32 	%p15, %r637, 0;
	@%p15 bra 	$L__BB0_29;
	ld.global.u32 	%r638, [%rd6+220];
	xor.b32  	%r946, %r946, %r638;
	ld.global.u32 	%r639, [%rd6+224];
	xor.b32  	%r945, %r945, %r639;
	ld.global.u32 	%r640, [%rd6+228];
	xor.b32  	%r944, %r944, %r640;
	ld.global.u32 	%r641, [%rd6+232];
	xor.b32  	%r943, %r943, %r641;
	ld.global.u32 	%r642, [%rd6+236];
	xor.b32  	%r942, %r942, %r642;
$L__BB0_29:
	and.b32  	%r644, %r557, 4096;
	setp.eq.s32 	%p16, %r644, 0;
	@%p16 bra 	$L__BB0_31;
	ld.global.u32 	%r645, [%rd6+240];
	xor.b32  	%r946, %r946, %r645;
	ld.global.u32 	%r646, [%rd6+244];
	xor.b32  	%r945, %r945, %r646;
	ld.global.u32 	%r647, [%rd6+248];
	xor.b32  	%r944, %r944, %r647;
	ld.global.u32 	%r648, [%rd6+252];
	xor.b32  	%r943, %r943, %r648;
	ld.global.u32 	%r649, [%rd6+256];
	xor.b32  	%r942, %r942, %r649;
$L__BB0_31:
	and.b32  	%r651, %r557, 8192;
	setp.eq.s32 	%p17, %r651, 0;
	@%p17 bra 	$L__BB0_33;
	ld.global.u32 	%r652, [%rd6+260];
	xor.b32  	%r946, %r946, %r652;
	ld.global.u32 	%r653, [%rd6+264];
	xor.b32  	%r945, %r945, %r653;
	ld.global.u32 	%r654, [%rd6+268];
	xor.b32  	%r944, %r944, %r654;
	ld.global.u32 	%r655, [%rd6+272];
	xor.b32  	%r943, %r943, %r655;
	ld.global.u32 	%r656, [%rd6+276];
	xor.b32  	%r942, %r942, %r656;
$L__BB0_33:
	and.b32  	%r658, %r557, 16384;
	setp.eq.s32 	%p18, %r658, 0;
	@%p18 bra 	$L__BB0_35;
	ld.global.u32 	%r659, [%rd6+280];
	xor.b32  	%r946, %r946, %r659;
	ld.global.u32 	%r660, [%rd6+284];
	xor.b32  	%r945, %r945, %r660;
	ld.global.u32 	%r661, [%rd6+288];
	xor.b32  	%r944, %r944, %r661;
	ld.global.u32 	%r662, [%rd6+292];
	xor.b32  	%r943, %r943, %r662;
	ld.global.u32 	%r663, [%rd6+296];
	xor.b32  	%r942, %r942, %r663;
$L__BB0_35:
	and.b32  	%r665, %r557, 32768;
	setp.eq.s32 	%p19, %r665, 0;
	@%p19 bra 	$L__BB0_37;
	ld.global.u32 	%r666, [%rd6+300];
	xor.b32  	%r946, %r946, %r666;
	ld.global.u32 	%r667, [%rd6+304];
	xor.b32  	%r945, %r945, %r667;
	ld.global.u32 	%r668, [%rd6+308];
	xor.b32  	%r944, %r944, %r668;
	ld.global.u32 	%r669, [%rd6+312];
	xor.b32  	%r943, %r943, %r669;
	ld.global.u32 	%r670, [%rd6+316];
	xor.b32  	%r942, %r942, %r670;
$L__BB0_37:
	add.s32 	%r941, %r941, 16;
	setp.ne.s32 	%p20, %r941, 32;
	@%p20 bra 	$L__BB0_5;
	mad.lo.s32 	%r671, %r935, -31, %r17;
	add.s32 	%r935, %r671, 1;
	setp.ne.s32 	%p21, %r935, 5;
	@%p21 bra 	$L__BB0_4;
	st.local.u32 	[%rd1+4], %r946;
	st.local.v2.u32 	[%rd1+8], {%r945, %r944};
	st.local.v2.u32 	[%rd1+16], {%r943, %r942};
	setp.eq.s64 	%p22, %rd4, 1;
	@%p22 bra 	$L__BB0_114;
	mov.b32 	%r942, 0;
	mov.u32 	%r1035, %r942;
	mov.u32 	%r1036, %r942;
	mov.u32 	%r1037, %r942;
	mov.u32 	%r946, %r942;
	mov.u32 	%r1027, %r942;
$L__BB0_41:
	mul.wide.u32 	%rd17, %r1027, 4;
	add.s64 	%rd18, %rd1, %rd17;
	ld.local.u32 	%r192, [%rd18+4];
	shl.b32 	%r193, %r1027, 5;
	mov.b32 	%r1033, 0;
$L__BB0_42:
	.pragma "nounroll";
	shr.u32 	%r674, %r192, %r1033;
	and.b32  	%r675, %r674, 1;
	setp.eq.b32 	%p23, %r675, 1;
	not.pred 	%p24, %p23;
	add.s32 	%r676, %r193, %r1033;
	mul.lo.s32 	%r677, %r676, 5;
	mul.wide.u32 	%rd19, %r677, 4;
	add.s64 	%rd7, %rd5, %rd19;
	@%p24 bra 	$L__BB0_44;
	ld.global.u32 	%r678, [%rd7];
	xor.b32  	%r946, %r946, %r678;
	ld.global.u32 	%r679, [%rd7+4];
	xor.b32  	%r1037, %r1037, %r679;
	ld.global.u32 	%r680, [%rd7+8];
	xor.b32  	%r1036, %r1036, %r680;
	ld.global.u32 	%r681, [%rd7+12];
	xor.b32  	%r1035, %r1035, %r681;
	ld.global.u32 	%r682, [%rd7+16];
	xor.b32  	%r942, %r942, %r682;
$L__BB0_44:
	and.b32  	%r684, %r674, 2;
	setp.eq.s32 	%p25, %r684, 0;
	@%p25 bra 	$L__BB0_46;
	ld.global.u32 	%r685, [%rd7+20];
	xor.b32  	%r946, %r946, %r685;
	ld.global.u32 	%r686, [%rd7+24];
	xor.b32  	%r1037, %r1037, %r686;
	ld.global.u32 	%r687, [%rd7+28];
	xor.b32  	%r1036, %r1036, %r687;
	ld.global.u32 	%r688, [%rd7+32];
	xor.b32  	%r1035, %r1035, %r688;
	ld.global.u32 	%r689, [%rd7+36];
	xor.b32  	%r942, %r942, %r689;
$L__BB0_46:
	and.b32  	%r691, %r674, 4;
	setp.eq.s32 	%p26, %r691, 0;
	@%p26 bra 	$L__BB0_48;
	ld.global.u32 	%r692, [%rd7+40];
	xor.b32  	%r946, %r946, %r692;
	ld.global.u32 	%r693, [%rd7+44];
	xor.b32  	%r1037, %r1037, %r693;
	ld.global.u32 	%r694, [%rd7+48];
	xor.b32  	%r1036, %r1036, %r694;
	ld.global.u32 	%r695, [%rd7+52];
	xor.b32  	%r1035, %r1035, %r695;
	ld.global.u32 	%r696, [%rd7+56];
	xor.b32  	%r942, %r942, %r696;
$L__BB0_48:
	and.b32  	%r698, %r674, 8;
	setp.eq.s32 	%p27, %r698, 0;
	@%p27 bra 	$L__BB0_50;
	ld.global.u32 	%r699, [%rd7+60];
	xor.b32  	%r946, %r946, %r699;
	ld.global.u32 	%r700, [%rd7+64];
	xor.b32  	%r1037, %r1037, %r700;
	ld.global.u32 	%r701, [%rd7+68];
	xor.b32  	%r1036, %r1036, %r701;
	ld.global.u32 	%r702, [%rd7+72];
	xor.b32  	%r1035, %r1035, %r702;
	ld.global.u32 	%r703, [%rd7+76];
	xor.b32  	%r942, %r942, %r703;
$L__BB0_50:
	and.b32  	%r705, %r674, 16;
	setp.eq.s32 	%p28, %r705, 0;
	@%p28 bra 	$L__BB0_52;
	ld.global.u32 	%r706, [%rd7+80];
	xor.b32  	%r946, %r946, %r706;
	ld.global.u32 	%r707, [%rd7+84];
	xor.b32  	%r1037, %r1037, %r707;
	ld.global.u32 	%r708, [%rd7+88];
	xor.b32  	%r1036, %r1036, %r708;
	ld.global.u32 	%r709, [%rd7+92];
	xor.b32  	%r1035, %r1035, %r709;
	ld.global.u32 	%r710, [%rd7+96];
	xor.b32  	%r942, %r942, %r710;
$L__BB0_52:
	and.b32  	%r712, %r674, 32;
	setp.eq.s32 	%p29, %r712, 0;
	@%p29 bra 	$L__BB0_54;
	ld.global.u32 	%r713, [%rd7+100];
	xor.b32  	%r946, %r946, %r713;
	ld.global.u32 	%r714, [%rd7+104];
	xor.b32  	%r1037, %r1037, %r714;
	ld.global.u32 	%r715, [%rd7+108];
	xor.b32  	%r1036, %r1036, %r715;
	ld.global.u32 	%r716, [%rd7+112];
	xor.b32  	%r1035, %r1035, %r716;
	ld.global.u32 	%r717, [%rd7+116];
	xor.b32  	%r942, %r942, %r717;
$L__BB0_54:
	and.b32  	%r719, %r674, 64;
	setp.eq.s32 	%p30, %r719, 0;
	@%p30 bra 	$L__BB0_56;
	ld.global.u32 	%r720, [%rd7+120];
	xor.b32  	%r946, %r946, %r720;
	ld.global.u32 	%r721, [%rd7+124];
	xor.b32  	%r1037, %r1037, %r721;
	ld.global.u32 	%r722, [%rd7+128];
	xor.b32  	%r1036, %r1036, %r722;
	ld.global.u32 	%r723, [%rd7+132];
	xor.b32  	%r1035, %r1035, %r723;
	ld.global.u32 	%r724, [%rd7+136];
	xor.b32  	%r942, %r942, %r724;
$L__BB0_56:
	and.b32  	%r726, %r674, 128;
	setp.eq.s32 	%p31, %r726, 0;
	@%p31 bra 	$L__BB0_58;
	ld.global.u32 	%r727, [%rd7+140];
	xor.b32  	%r946, %r946, %r727;
	ld.global.u32 	%r728, [%rd7+144];
	xor.b32  	%r1037, %r1037, %r728;
	ld.global.u32 	%r729, [%rd7+148];
	xor.b32  	%r1036, %r1036, %r729;
	ld.global.u32 	%r730, [%rd7+152];
	xor.b32  	%r1035, %r1035, %r730;
	ld.global.u32 	%r731, [%rd7+156];
	xor.b32  	%r942, %r942, %r731;
$L__BB0_58:
	and.b32  	%r733, %r674, 256;
	setp.eq.s32 	%p32, %r733, 0;
	@%p32 bra 	$L__BB0_60;
	ld.global.u32 	%r734, [%rd7+160];
	xor.b32  	%r946, %r946, %r734;
	ld.global.u32 	%r735, [%rd7+164];
	xor.b32  	%r1037, %r1037, %r735;
	ld.global.u32 	%r736, [%rd7+168];
	xor.b32  	%r1036, %r1036, %r736;
	ld.global.u32 	%r737, [%rd7+172];
	xor.b32  	%r1035, %r1035, %r737;
	ld.global.u32 	%r738, [%rd7+176];
	xor.b32  	%r942, %r942, %r738;
$L__BB0_60:
	and.b32  	%r740, %r674, 512;
	setp.eq.s32 	%p33, %r740, 0;
	@%p33 bra 	$L__BB0_62;
	ld.global.u32 	%r741, [%rd7+180];
	xor.b32  	%r946, %r946, %r741;
	ld.global.u32 	%r742, [%rd7+184];
	xor.b32  	%r1037, %r1037, %r742;
	ld.global.u32 	%r743, [%rd7+188];
	xor.b32  	%r1036, %r1036, %r743;
	ld.global.u32 	%r744, [%rd7+192];
	xor.b32  	%r1035, %r1035, %r744;
	ld.global.u32 	%r745, [%rd7+196];
	xor.b32  	%r942, %r942, %r745;
$L__BB0_62:
	and.b32  	%r747, %r674, 1024;
	setp.eq.s32 	%p34, %r747, 0;
	@%p34 bra 	$L__BB0_64;
	ld.global.u32 	%r748, [%rd7+200];
	xor.b32  	%r946, %r946, %r748;
	ld.global.u32 	%r749, [%rd7+204];
	xor.b32  	%r1037, %r1037, %r749;
	ld.global.u32 	%r750, [%rd7+208];
	xor.b32  	%r1036, %r1036, %r750;
	ld.global.u32 	%r751, [%rd7+212];
	xor.b32  	%r1035, %r1035, %r751;
	ld.global.u32 	%r752, [%rd7+216];
	xor.b32  	%r942, %r942, %r752;
$L__BB0_64:
	and.b32  	%r754, %r674, 2048;
	setp.eq.s32 	%p35, %r754, 0;
	@%p35 bra 	$L__BB0_66;
	ld.global.u32 	%r755, [%rd7+220];
	xor.b32  	%r946, %r946, %r755;
	ld.global.u32 	%r756, [%rd7+224];
	xor.b32  	%r1037, %r1037, %r756;
	ld.global.u32 	%r757, [%rd7+228];
	xor.b32  	%r1036, %r1036, %r757;
	ld.global.u32 	%r758, [%rd7+232];
	xor.b32  	%r1035, %r1035, %r758;
	ld.global.u32 	%r759, [%rd7+236];
	xor.b32  	%r942, %r942, %r759;
$L__BB0_66:
	and.b32  	%r761, %r674, 4096;
	setp.eq.s32 	%p36, %r761, 0;
	@%p36 bra 	$L__BB0_68;
	ld.global.u32 	%r762, [%rd7+240];
	xor.b32  	%r946, %r946, %r762;
	ld.global.u32 	%r763, [%rd7+244];
	xor.b32  	%r1037, %r1037, %r763;
	ld.global.u32 	%r764, [%rd7+248];
	xor.b32  	%r1036, %r1036, %r764;
	ld.global.u32 	%r765, [%rd7+252];
	xor.b32  	%r1035, %r1035, %r765;
	ld.global.u32 	%r766, [%rd7+256];
	xor.b32  	%r942, %r942, %r766;
$L__BB0_68:
	and.b32  	%r768, %r674, 8192;
	setp.eq.s32 	%p37, %r768, 0;
	@%p37 bra 	$L__BB0_70;
	ld.global.u32 	%r769, [%rd7+260];
	xor.b32  	%r946, %r946, %r769;
	ld.global.u32 	%r770, [%rd7+264];
	xor.b32  	%r1037, %r1037, %r770;
	ld.global.u32 	%r771, [%rd7+268];
	xor.b32  	%r1036, %r1036, %r771;
	ld.global.u32 	%r772, [%rd7+272];
	xor.b32  	%r1035, %r1035, %r772;
	ld.global.u32 	%r773, [%rd7+276];
	xor.b32  	%r942, %r942, %r773;
$L__BB0_70:
	and.b32  	%r775, %r674, 16384;
	setp.eq.s32 	%p38, %r775, 0;
	@%p38 bra 	$L__BB0_72;
	ld.global.u32 	%r776, [%rd7+280];
	xor.b32  	%r946, %r946, %r776;
	ld.global.u32 	%r777, [%rd7+284];
	xor.b32  	%r1037, %r1037, %r777;
	ld.global.u32 	%r778, [%rd7+288];
	xor.b32  	%r1036, %r1036, %r778;
	ld.global.u32 	%r779, [%rd7+292];
	xor.b32  	%r1035, %r1035, %r779;
	ld.global.u32 	%r780, [%rd7+296];
	xor.b32  	%r942, %r942, %r780;
$L__BB0_72:
	and.b32  	%r782, %r674, 32768;
	setp.eq.s32 	%p39, %r782, 0;
	@%p39 bra 	$L__BB0_74;
	ld.global.u32 	%r783, [%rd7+300];
	xor.b32  	%r946, %r946, %r783;
	ld.global.u32 	%r784, [%rd7+304];
	xor.b32  	%r1037, %r1037, %r784;
	ld.global.u32 	%r785, [%rd7+308];
	xor.b32  	%r1036, %r1036, %r785;
	ld.global.u32 	%r786, [%rd7+312];
	xor.b32  	%r1035, %r1035, %r786;
	ld.global.u32 	%r787, [%rd7+316];
	xor.b32  	%r942, %r942, %r787;
$L__BB0_74:
	add.s32 	%r1033, %r1033, 16;
	setp.ne.s32 	%p40, %r1033, 32;
	@%p40 bra 	$L__BB0_42;
	mad.lo.s32 	%r788, %r1027, -31, %r193;
	add.s32 	%r1027, %r788, 1;
	setp.ne.s32 	%p41, %r1027, 5;
	@%p41 bra 	$L__BB0_41;
	st.local.u32 	[%rd1+4], %r946;
	st.local.v2.u32 	[%rd1+8], {%r1037, %r1036};
	st.local.v2.u32 	[%rd1+16], {%r1035, %r942};
	setp.ne.s64 	%p42, %rd4, 3;
	@%p42 bra 	$L__BB0_114;
	mov.b32 	%r942, 0;
	mov.u32 	%r1127, %r942;
	mov.u32 	%r1128, %r942;
	mov.u32 	%r1129, %r942;
	mov.u32 	%r946, %r942;
	mov.u32 	%r1119, %r942;
$L__BB0_78:
	mul.wide.u32 	%rd20, %r1119, 4;
	add.s64 	%rd21, %rd1, %rd20;
	ld.local.u32 	%r368, [%rd21+4];
	shl.b32 	%r369, %r1119, 5;
	mov.b32 	%r1125, 0;
$L__BB0_79:
	.pragma "nounroll";
	shr.u32 	%r791, %r368, %r1125;
	and.b32  	%r792, %r791, 1;
	setp.eq.b32 	%p43, %r792, 1;
	not.pred 	%p44, %p43;
	add.s32 	%r793, %r369, %r1125;
	mul.lo.s32 	%r794, %r793, 5;
	mul.wide.u32 	%rd22, %r794, 4;
	add.s64 	%rd8, %rd5, %rd22;
	@%p44 bra 	$L__BB0_81;
	ld.global.u32 	%r795, [%rd8];
	xor.b32  	%r946, %r946, %r795;
	ld.global.u32 	%r796, [%rd8+4];
	xor.b32  	%r1129, %r1129, %r796;
	ld.global.u32 	%r797, [%rd8+8];
	xor.b32  	%r1128, %r1128, %r797;
	ld.global.u32 	%r798, [%rd8+12];
	xor.b32  	%r1127, %r1127, %r798;
	ld.global.u32 	%r799, [%rd8+16];
	xor.b32  	%r942, %r942, %r799;
$L__BB0_81:
	and.b32  	%r801, %r791, 2;
	setp.eq.s32 	%p45, %r801, 0;
	@%p45 bra 	$L__BB0_83;
	ld.global.u32 	%r802, [%rd8+20];
	xor.b32  	%r946, %r946, %r802;
	ld.global.u32 	%r803, [%rd8+24];
	xor.b32  	%r1129, %r1129, %r803;
	ld.global.u32 	%r804, [%rd8+28];
	xor.b32  	%r1128, %r1128, %r804;
	ld.global.u32 	%r805, [%rd8+32];
	xor.b32  	%r1127, %r1127, %r805;
	ld.global.u32 	%r806, [%rd8+36];
	xor.b32  	%r942, %r942, %r806;
$L__BB0_83:
	and.b32  	%r808, %r791, 4;
	setp.eq.s32 	%p46, %r808, 0;
	@%p46 bra 	$L__BB0_85;
	ld.global.u32 	%r809, [%rd8+40];
	xor.b32  	%r946, %r946, %r809;
	ld.global.u32 	%r810, [%rd8+44];
	xor.b32  	%r1129, %r1129, %r810;
	ld.global.u32 	%r811, [%rd8+48];
	xor.b32  	%r1128, %r1128, %r811;
	ld.global.u32 	%r812, [%rd8+52];
	xor.b32  	%r1127, %r1127, %r812;
	ld.global.u32 	%r813, [%rd8+56];
	xor.b32  	%r942, %r942, %r813;
$L__BB0_85:
	and.b32  	%r815, %r791, 8;
	setp.eq.s32 	%p47, %r815, 0;
	@%p47 bra 	$L__BB0_87;
	ld.global.u32 	%r816, [%rd8+60];
	xor.b32  	%r946, %r946, %r816;
	ld.global.u32 	%r817, [%rd8+64];
	xor.b32  	%r1129, %r1129, %r817;
	ld.global.u32 	%r818, [%rd8+68];
	xor.b32  	%r1128, %r1128, %r818;
	ld.global.u32 	%r819, [%rd8+72];
	xor.b32  	%r1127, %r1127, %r819;
	ld.global.u32 	%r820, [%rd8+76];
	xor.b32  	%r942, %r942, %r820;
$L__BB0_87:
	and.b32  	%r822, %r791, 16;
	setp.eq.s32 	%p48, %r822, 0;
	@%p48 bra 	$L__BB0_89;
	ld.global.u32 	%r823, [%rd8+80];
	xor.b32  	%r946, %r946, %r823;
	ld.global.u32 	%r824, [%rd8+84];
	xor.b32  	%r1129, %r1129, %r824;
	ld.global.u32 	%r825, [%rd8+88];
	xor.b32  	%r1128, %r1128, %r825;
	ld.global.u32 	%r826, [%rd8+92];
	xor.b32  	%r1127, %r1127, %r826;
	ld.global.u32 	%r827, [%rd8+96];
	xor.b32  	%r942, %r942, %r827;
$L__BB0_89:
	and.b32  	%r829, %r791, 32;
	setp.eq.s32 	%p49, %r829, 0;
	@%p49 bra 	$L__BB0_91;
	ld.global.u32 	%r830, [%rd8+100];
	xor.b32  	%r946, %r946, %r830;
	ld.global.u32 	%r831, [%rd8+104];
	xor.b32  	%r1129, %r1129, %r831;
	ld.global.u32 	%r832, [%rd8+108];
	xor.b32  	%r1128, %r1128, %r832;
	ld.global.u32 	%r833, [%rd8+112];
	xor.b32  	%r1127, %r1127, %r833;
	ld.global.u32 	%r834, [%rd8+116];
	xor.b32  	%r942, %r942, %r834;
$L__BB0_91:
	and.b32  	%r836, %r791, 64;
	setp.eq.s32 	%p50, %r836, 0;
	@%p50 bra 	$L__BB0_93;
	ld.global.u32 	%r837, [%rd8+120];
	xor.b32  	%r946, %r946, %r837;
	ld.global.u32 	%r838, [%rd8+124];
	xor.b32  	%r1129, %r1129, %r838;
	ld.global.u32 	%r839, [%rd8+128];
	xor.b32  	%r1128, %r1128, %r839;
	ld.global.u32 	%r840, [%rd8+132];
	xor.b32  	%r1127, %r1127, %r840;
	ld.global.u32 	%r841, [%rd8+136];
	xor.b32  	%r942, %r942, %r841;
$L__BB0_93:
	and.b32  	%r843, %r791, 128;
	setp.eq.s32 	%p51, %r843, 0;
	@%p51 bra 	$L__BB0_95;
	ld.global.u32 	%r844, [%rd8+140];
	xor.b32  	%r946, %r946, %r844;
	ld.global.u32 	%r845, [%rd8+144];
	xor.b32  	%r1129, %r1129, %r845;
	ld.global.u32 	%r846, [%rd8+148];
	xor.b32  	%r1128, %r1128, %r846;
	ld.global.u32 	%r847, [%rd8+152];
	xor.b32  	%r1127, %r1127, %r847;
	ld.global.u32 	%r848, [%rd8+156];
	xor.b32  	%r942, %r942, %r848;
$L__BB0_95:
	and.b32  	%r850, %r791, 256;
	setp.eq.s32 	%p52, %r850, 0;
	@%p52 bra 	$L__BB0_97;
	ld.global.u32 	%r851, [%rd8+160];
	xor.b32  	%r946, %r946, %r851;
	ld.global.u32 	%r852, [%rd8+164];
	xor.b32  	%r1129, %r1129, %r852;
	ld.global.u32 	%r853, [%rd8+168];
	xor.b32  	%r1128, %r1128, %r853;
	ld.global.u32 	%r854, [%rd8+172];
	xor.b32  	%r1127, %r1127, %r854;
	ld.global.u32 	%r855, [%rd8+176];
	xor.b32  	%r942, %r942, %r855;
$L__BB0_97:
	and.b32  	%r857, %r791, 512;
	setp.eq.s32 	%p53, %r857, 0;
	@%p53 bra 	$L__BB0_99;
	ld.global.u32 	%r858, [%rd8+180];
	xor.b32  	%r946, %r946, %r858;
	ld.global.u32 	%r859, [%rd8+184];
	xor.b32  	%r1129, %r1129, %r859;
	ld.global.u32 	%r860, [%rd8+188];
	xor.b32  	%r1128, %r1128, %r860;
	ld.global.u32 	%r861, [%rd8+192];
	xor.b32  	%r1127, %r1127, %r861;
	ld.global.u32 	%r862, [%rd8+196];
	xor.b32  	%r942, %r942, %r862;
$L__BB0_99:
	and.b32  	%r864, %r791, 1024;
	setp.eq.s32 	%p54, %r864, 0;
	@%p54 bra 	$L__BB0_101;
	ld.global.u32 	%r865, [%rd8+200];
	xor.b32  	%r946, %r946, %r865;
	ld.global.u32 	%r866, [%rd8+204];
	xor.b32  	%r1129, %r1129, %r866;
	ld.global.u32 	%r867, [%rd8+208];
	xor.b32  	%r1128, %r1128, %r867;
	ld.global.u32 	%r868, [%rd8+212];
	xor.b32  	%r1127, %r1127, %r868;
	ld.global.u32 	%r869, [%rd8+216];
	xor.b32  	%r942, %r942, %r869;
$L__BB0_101:
	and.b32  	%r871, %r791, 2048;
	setp.eq.s32 	%p55, %r871, 0;
	@%p55 bra 	$L__BB0_103;
	ld.global.u32 	%r872, [%rd8+220];
	xor.b32  	%r946, %r946, %r872;
	ld.global.u32 	%r873, [%rd8+224];
	xor.b32  	%r1129, %r1129, %r873;
	ld.global.u32 	%r874, [%rd8+228];
	xor.b32  	%r1128, %r1128, %r874;
	ld.global.u32 	%r875, [%rd8+232];
	xor.b32  	%r1127, %r1127, %r875;
	ld.global.u32 	%r876, [%rd8+236];
	xor.b32  	%r942, %r942, %r876;
$L__BB0_103:
	and.b32  	%r878, %r791, 4096;
	setp.eq.s32 	%p56, %r878, 0;
	@%p56 bra 	$L__BB0_105;
	ld.global.u32 	%r879, [%rd8+240];
	xor.b32  	%r946, %r946, %r879;
	ld.global.u32 	%r880, [%rd8+244];
	xor.b32  	%r1129, %r1129, %r880;
	ld.global.u32 	%r881, [%rd8+248];
	xor.b32  	%r1128, %r1128, %r881;
	ld.global.u32 	%r882, [%rd8+252];
	xor.b32  	%r1127, %r1127, %r882;
	ld.global.u32 	%r883, [%rd8+256];
	xor.b32  	%r942, %r942, %r883;
$L__BB0_105:
	and.b32  	%r885, %r791, 8192;
	setp.eq.s32 	%p57, %r885, 0;
	@%p57 bra 	$L__BB0_107;
	ld.global.u32 	%r886, [%rd8+260];
	xor.b32  	%r946, %r946, %r886;
	ld.global.u32 	%r887, [%rd8+264];
	xor.b32  	%r1129, %r1129, %r887;
	ld.global.u32 	%r888, [%rd8+268];
	xor.b32  	%r1128, %r1128, %r888;
	ld.global.u32 	%r889, [%rd8+272];
	xor.b32  	%r1127, %r1127, %r889;
	ld.global.u32 	%r890, [%rd8+276];
	xor.b32  	%r942, %r942, %r890;
$L__BB0_107:
	and.b32  	%r892, %r791, 16384;
	setp.eq.s32 	%p58, %r892, 0;
	@%p58 bra 	$L__BB0_109;
	ld.global.u32 	%r893, [%rd8+280];
	xor.b32  	%r946, %r946, %r893;
	ld.global.u32 	%r894, [%rd8+284];
	xor.b32  	%r1129, %r1129, %r894;
	ld.global.u32 	%r895, [%rd8+288];
	xor.b32  	%r1128, %r1128, %r895;
	ld.global.u32 	%r896, [%rd8+292];
	xor.b32  	%r1127, %r1127, %r896;
	ld.global.u32 	%r897, [%rd8+296];
	xor.b32  	%r942, %r942, %r897;
$L__BB0_109:
	and.b32  	%r899, %r791, 32768;
	setp.eq.s32 	%p59, %r899, 0;
	@%p59 bra 	$L__BB0_111;
	ld.global.u32 	%r900, [%rd8+300];
	xor.b32  	%r946, %r946, %r900;
	ld.global.u32 	%r901, [%rd8+304];
	xor.b32  	%r1129, %r1129, %r901;
	ld.global.u32 	%r902, [%rd8+308];
	xor.b32  	%r1128, %r1128, %r902;
	ld.global.u32 	%r903, [%rd8+312];
	xor.b32  	%r1127, %r1127, %r903;
	ld.global.u32 	%r904, [%rd8+316];
	xor.b32  	%r942, %r942, %r904;
$L__BB0_111:
	add.s32 	%r1125, %r1125, 16;
	setp.ne.s32 	%p60, %r1125, 32;
	@%p60 bra 	$L__BB0_79;
	mad.lo.s32 	%r905, %r1119, -31, %r369;
	add.s32 	%r1119, %r905, 1;
	setp.ne.s32 	%p61, %r1119, 5;
	@%p61 bra 	$L__BB0_78;
	st.local.u32 	[%rd1+4], %r946;
	st.local.v2.u32 	[%rd1+8], {%r1129, %r1128};
	st.local.v2.u32 	[%rd1+16], {%r1127, %r942};
$L__BB0_114:
	shr.u64 	%rd29, %rd3, 2;
	add.s32 	%r929, %r929, 1;
	setp.gt.u64 	%p62, %rd3, 3;
	@%p62 bra 	$L__BB0_2;
$L__BB0_115:
	add.u64 	%rd23, %SP, 48;
	add.u64 	%rd24, %SPL, 48;
	bar.sync 	0;
	shr.u32 	%r906, %r946, 2;
	xor.b32  	%r907, %r906, %r946;
	shl.b32 	%r908, %r942, 4;
	shl.b32 	%r909, %r907, 1;
	xor.b32  	%r910, %r909, %r908;
	xor.b32  	%r911, %r910, %r907;
	xor.b32  	%r912, %r911, %r942;
	add.s32 	%r913, %r4, %r912;
	add.s32 	%r914, %r913, 362437;
	cvt.rn.f32.u32 	%f1, %r914;
	fma.rn.f32 	%f2, %f1, 0f2F800000, 0f2F000000;
	cvt.u64.u32 	%rd25, %r543;
	st.global.u64 	[value], %rd25;
	mov.u32 	%r916, %tid.y;
	mov.u32 	%r917, %tid.z;
	mov.u32 	%r918, %ctaid.y;
	mov.u32 	%r919, %ctaid.z;
	mov.u32 	%r920, %ntid.y;
	mov.u32 	%r921, %ntid.z;
	mov.u32 	%r922, %nctaid.x;
	mov.u32 	%r923, %nctaid.y;
	mov.u32 	%r924, %nctaid.z;
	cvt.f64.f32 	%fd1, %f2;
	st.local.v2.u64 	[%rd24], {%rd25, %rd10};
	st.local.v4.u32 	[%rd24+16], {%r1, %r916, %r917, %r3};
	st.local.v4.u32 	[%rd24+32], {%r918, %r919, %r2, %r920};
	st.local.v4.u32 	[%rd24+48], {%r921, %r922, %r923, %r924};
	mov.b64 	%rd26, %fd1;
	st.local.v2.u64 	[%rd24+64], {%rd25, %rd26};
	mov.u64 	%rd27, $str;
	cvta.global.u64 	%rd28, %rd27;
	{ // callseq 0, 0
	.param .b64 param0;
	st.param.b64 	[param0], %rd28;
	.param .b64 param1;
	st.param.b64 	[param1], %rd23;
	.param .b32 retval0;
	call.uni (retval0), 
	vprintf, 
	(
	param0, 
	param1
	);
	ld.param.b32 	%r925, [retval0];
	} // callseq 0
	ret;

}


// ===== COMPILED SASS (sm_100) =====

	.target	sm_100

	.elftype	@"ET_EXEC"


//--------------------- .note.nv.tkinfo           --------------------------
	.section	.note.nv.tkinfo,"",@"SHT_NOTE"
	.sectionflags	@"SHF_NOTE_NV_TKINFO"
	.tkinfo
        /*0018*/ 	.word	0x00000002
        /*0030*/ 	.string	""
        /*0030*/ 	.string	"ptxas"
        /*0030*/ 	.string	"Cuda compilation tools, release 13.0, V13.0.88"
        /*0030*/ 	.string	"Build cuda_13.0.r13.0/compiler.36424714_0"
        /*0030*/ 	.string	"-arch sm_100 -m 64 "



//--------------------- .note.nv.cuinfo           --------------------------
	.section	.note.nv.cuinfo,"",@"SHT_NOTE"
	.sectionflags	@"SHF_NOTE_NV_CUINFO"
        /*0018*/ 	.short	0x0002
        /*001a*/ 	.short	0x0064
        /*001c*/ 	.short	0x0082
	.zero		2


//--------------------- .nv.info                  --------------------------
	.section	.nv.info,"",@"SHT_CUDA_INFO"
	.align	4


	//----- nvinfo : EIATTR_REGCOUNT
	.align		4
        /*0000*/ 	.byte	0x04, 0x2f
        /*0002*/ 	.short	(.L_12 - .L_11)
	.align		4
.L_11:
        /*0004*/ 	.word	index@(_Z11rand_kernely)
        /*0008*/ 	.word	0x00000020


	//----- nvinfo : EIATTR_FRAME_SIZE
	.align		4
.L_12:
        /*000c*/ 	.byte	0x04, 0x11
        /*000e*/ 	.short	(.L_14 - .L_13)
	.align		4
.L_13:
        /*0010*/ 	.word	index@(_Z11rand_kernely)
        /*0014*/ 	.word	0x00000080


	//----- nvinfo : EIATTR_MIN_STACK_SIZE
	.align		4
.L_14:
        /*0018*/ 	.byte	0x04, 0x12
        /*001a*/ 	.short	(.L_16 - .L_15)
	.align		4
.L_15:
        /*001c*/ 	.word	index@(_Z11rand_kernely)
        /*0020*/ 	.word	0x00000080
.L_16:


//--------------------- .nv.compat                --------------------------
	.section	.nv.compat,"",@"SHT_CUDA_COMPAT_INFO"
	.align	4
        /*0000*/ 	.byte	0x02, 0x09, 0x00, 0x00, 0x02, 0x02, 0x01, 0x00, 0x02, 0x05, 0x05, 0x00, 0x03, 0x07, 0x01, 0x01
        /*0010*/ 	.byte	0x02, 0x03, 0x00, 0x00, 0x02, 0x06, 0x01, 0x00, 0x04, 0x0b, 0x08, 0x00, 0x09, 0x00, 0x00, 0x00
        /*0020*/ 	.byte	0x00, 0x00, 0x00, 0x00


//--------------------- .nv.info._Z11rand_kernely --------------------------
	.section	.nv.info._Z11rand_kernely,"",@"SHT_CUDA_INFO"
	.sectionflags	@""
	.align	4


	//----- nvinfo : EIATTR_CUDA_API_VERSION
	.align		4
        /*0000*/ 	.byte	0x04, 0x37
        /*0002*/ 	.short	(.L_18 - .L_17)
.L_17:
        /*0004*/ 	.word	0x00000082


	//----- nvinfo : EIATTR_KPARAM_INFO
	.align		4
.L_18:
        /*0008*/ 	.byte	0x04, 0x17
        /*000a*/ 	.short	(.L_20 - .L_19)
.L_19:
        /*000c*/ 	.word	0x00000000
        /*0010*/ 	.short	0x0000
        /*0012*/ 	.short	0x0000
        /*0014*/ 	.byte	0x00, 0xf0, 0x21, 0x00


	//----- nvinfo : EIATTR_SPARSE_MMA_MASK
	.align		4
.L_20:
        /*0018*/ 	.byte	0x03, 0x50
        /*001a*/ 	.short	0x0000


	//----- nvinfo : EIATTR_MAXREG_COUNT
	.align		4
        /*001c*/ 	.byte	0x03, 0x1b
        /*001e*/ 	.short	0x00ff


	//----- nvinfo : EIATTR_NUM_BARRIERS
	.align		4
        /*0020*/ 	.byte	0x02, 0x4c
        /*0022*/ 	.byte	0x01
	.zero		1


	//----- nvinfo : EIATTR_EXTERNS
	.align		4
        /*0024*/ 	.byte	0x04, 0x0f
        /*0026*/ 	.short	(.L_22 - .L_21)


	//   ....[0]....
	.align		4
.L_21:
        /*0028*/ 	.word	index@(vprintf)


	//----- nvinfo : EIATTR_MERCURY_ISA_VERSION
	.align		4
.L_22:
        /*002c*/ 	.byte	0x03, 0x5f
        /*002e*/ 	.short	0x0101


	//----- nvinfo : EIATTR_VRC_CTA_INIT_COUNT
	.align		4
        /*0030*/ 	.byte	0x02, 0x4a
	.zero		1
	.zero		1


	//----- nvinfo : EIATTR_SYSCALL_OFFSETS
	.align		4
        /*0034*/ 	.byte	0x04, 0x46
        /*0036*/ 	.short	(.L_24 - .L_23)


	//   ....[0]....
.L_23:
        /*0038*/ 	.word	0x00002900


	//----- nvinfo : EIATTR_EXIT_INSTR_OFFSETS
	.align		4
.L_24:
        /*003c*/ 	.byte	0x04, 0x1c
        /*003e*/ 	.short	(.L_26 - .L_25)


	//   ....[0]....
.L_25:
        /*0040*/ 	.word	0x00002910


	//----- nvinfo : EIATTR_CRS_STACK_SIZE
	.align		4
.L_26:
        /*0044*/ 	.byte	0x04, 0x1e
        /*0046*/ 	.short	(.L_28 - .L_27)
.L_27:
        /*0048*/ 	.word	0x00000000


	//----- nvinfo : EIATTR_CBANK_PARAM_SIZE
	.align		4
.L_28:
        /*004c*/ 	.byte	0x03, 0x19
        /*004e*/ 	.short	0x0008


	//----- nvinfo : EIATTR_PARAM_CBANK
	.align		4
        /*0050*/ 	.byte	0x04, 0x0a
        /*0052*/ 	.short	(.L_30 - .L_29)
	.align		4
.L_29:
        /*0054*/ 	.word	index@(.nv.constant0._Z11rand_kernely)
        /*0058*/ 	.short	0x0380
        /*005a*/ 	.short	0x0008


	//----- nvinfo : EIATTR_SW_WAR
	.align		4
.L_30:
        /*005c*/ 	.byte	0x04, 0x36
        /*005e*/ 	.short	(.L_32 - .L_31)
.L_31:
        /*0060*/ 	.word	0x00000008
.L_32:


//--------------------- .nv.callgraph             --------------------------
	.section	.nv.callgraph,"",@"SHT_CUDA_CALLGRAPH"
	.align	4
	.sectionentsize	8
	.align		4
        /*0000*/ 	.word	0x00000000
	.align		4
        /*0004*/ 	.word	0xffffffff
	.align		4
        /*0008*/ 	.word	index@(_Z11rand_kernely)
	.align		4
        /*000c*/ 	.word	index@(vprintf)
	.align		4
        /*0010*/ 	.word	0x00000000
	.align		4
        /*0014*/ 	.word	0xfffffffe
	.align		4
        /*0018*/ 	.word	0x00000000
	.align		4
        /*001c*/ 	.word	0xfffffffd
	.align		4
        /*0020*/ 	.word	0x00000000
	.align		4
        /*0024*/ 	.word	0xfffffffc


//--------------------- .nv.constant4             --------------------------
	.section	.nv.constant4,"a",@progbits
	.align	8
	.align		8
.nv.constant4:
        /*0000*/ 	.dword	vprintf
	.align		8
        /*0008*/ 	.dword	precalc_xorwow_matrix
	.align		8
        /*0010*/ 	.dword	precalc_xorwow_offset_matrix
	.align		8
        /*0018*/ 	.dword	mrg32k3aM1
	.align		8
        /*0020*/ 	.dword	mrg32k3aM2
	.align		8
        /*0028*/ 	.dword	mrg32k3aM1SubSeq
	.align		8
        /*0030*/ 	.dword	mrg32k3aM2SubSeq
	.align		8
        /*0038*/ 	.dword	mrg32k3aM1Seq
	.align		8
        /*0040*/ 	.dword	mrg32k3aM2Seq
	.align		8
        /*0048*/ 	.dword	value
	.align		8
        /*0050*/ 	.dword	$str


//--------------------- .nv.constant3             --------------------------
	.section	.nv.constant3,"a",@progbits
	.align	8
.nv.constant3:
	.type		__cr_lgamma_table,@object
	.size		__cr_lgamma_table,(.L_8 - __cr_lgamma_table)
__cr_lgamma_table:
        /*0000*/ 	.byte	0x00, 0x00, 0x00, 0x00, 0x00, 0x00, 0x00, 0x00, 0x00, 0x00, 0x00, 0x00, 0x00, 0x00, 0x00, 0x00
        /*0010*/ 	.byte	0xef, 0x39, 0xfa, 0xfe, 0x42, 0x2e, 0xe6, 0x3f, 0x02, 0x20, 0x2a, 0xfa, 0x0b, 0xab, 0xfc, 0x3f
        /*0020*/ 	.byte	0xf9, 0x2c, 0x92, 0x7c, 0xa7, 0x6c, 0x09, 0x40, 0xc9, 0x79, 0x44, 0x3c, 0x64, 0x26, 0x13, 0x40
        /*0030*/ 	.byte	0xca, 0x01, 0xcf, 0x3a, 0x27, 0x51, 0x1a, 0x40, 0x30, 0xcc, 0x2d, 0xf3, 0xe1, 0x0c, 0x21, 0x40
        /*0040*/ 	.byte	0x0d, 0xb7, 0xfc, 0x82, 0x8e, 0x35, 0x25, 0x40
.L_8:


//--------------------- .text._Z11rand_kernely    --------------------------
	.section	.text._Z11rand_kernely,"ax",@progbits
	.align	128
        .global         _Z11rand_kernely
        .type           _Z11rand_kernely,@function
        .size           _Z11rand_kernely,(.L_x_13 - _Z11rand_kernely)
        .other          _Z11rand_kernely,@"STO_CUDA_ENTRY STV_DEFAULT"
_Z11rand_kernely:
.text._Z11rand_kernely:
[----:B------:R-:W0:Y:S08]  /*0000*/  LDC R1, c[0x0][0x37c] ;  /* 0x0000df00ff017b82 */ /* 0x000e300000000800 */
[----:B------:R-:W1:Y:S01]  /*0010*/  LDC.64 R4, c[0x0][0x380] ;  /* 0x0000e000ff047b82 */ /* 0x000e620000000a00 */
[----:B------:R-:W2:Y:S01]  /*0020*/  S2R R8, SR_TID.X ;  /* 0x0000000000087919 */ /* 0x000ea20000002100 */
[----:B------:R-:W3:Y:S01]  /*0030*/  LDCU UR5, c[0x0][0x2fc] ;  /* 0x00005f80ff0577ac */ /* 0x000ee20008000800 */
[----:B0-----:R-:W-:Y:S01]  /*0040*/  VIADD R1, R1, 0xffffff80 ;  /* 0xffffff8001017836 */ /* 0x001fe20000000000 */
[----:B------:R-:W-:Y:S01]  /*0050*/  BSSY.RECONVERGENT B0, `(.L_x_0) ;  /* 0x000025f000007945 */ /* 0x000fe20003800200 */
[----:B------:R-:W2:Y:S01]  /*0060*/  S2R R11, SR_CTAID.X ;  /* 0x00000000000b7919 */ /* 0x000ea20000002500 */
[----:B------:R-:W0:Y:S02]  /*0070*/  LDCU.64 UR6, c[0x0][0x358] ;  /* 0x00006b00ff0677ac */ /* 0x000e240008000a00 */
[----:B------:R-:W2:Y:S01]  /*0080*/  LDC R14, c[0x0][0x360] ;  /* 0x0000d800ff0e7b82 */ /* 0x000ea20000000800 */
[----:B-1----:R-:W-:-:S02]  /*0090*/  LOP3.LUT R2, R5, 0xf7dcefdd, RZ, 0x3c, !PT ;  /* 0xf7dcefdd05027812 */ /* 0x002fc400078e3cff */
[----:B------:R-:W-:-:S03]  /*00a0*/  LOP3.LUT R0, R4, 0xaad26b49, RZ, 0x3c, !PT ;  /* 0xaad26b4904007812 */ /* 0x000fc600078e3cff */
[----:B------:R-:W-:Y:S02]  /*00b0*/  IMAD R7, R2, -0x658354e5, RZ ;  /* 0x9a7cab1b02077824 */ /* 0x000fe400078e02ff */
[----:B------:R-:W-:-:S03]  /*00c0*/  IMAD R0, R0, 0x4182bed5, RZ ;  /* 0x4182bed500007824 */ /* 0x000fc600078e02ff */
[C---:B------:R-:W-:Y:S01]  /*00d0*/  LOP3.LUT R2, R7.reuse, 0x5491333, RZ, 0x3c, !PT ;  /* 0x0549133307027812 */ /* 0x040fe200078e3cff */
[C---:B------:R-:W-:Y:S01]  /*00e0*/  VIADD R3, R0.reuse, 0x583f19 ;  /* 0x00583f1900037836 */ /* 0x040fe20000000000 */
[C---:B------:R-:W-:Y:S01]  /*00f0*/  IADD3 R4, PT, PT, R0.reuse, 0x64f0c9, R7 ;  /* 0x0064f0c900047810 */ /* 0x040fe20007ffe007 */
[C---:B------:R-:W-:Y:S01]  /*0100*/  VIADD R5, R0.reuse, 0x75bcd15 ;  /* 0x075bcd1500057836 */ /* 0x040fe20000000000 */
[----:B------:R-:W-:Y:S01]  /*0110*/  LOP3.LUT R6, R0, 0x159a55e5, RZ, 0x3c, !PT ;  /* 0x159a55e500067812 */ /* 0x000fe200078e3cff */
[----:B------:R-:W-:Y:S01]  /*0120*/  VIADD R7, R7, 0x1f123bb5 ;  /* 0x1f123bb507077836 */ /* 0x000fe20000000000 */
[----:B------:R1:W-:Y:S01]  /*0130*/  STL.64 [R1+0x10], R2 ;  /* 0x0000100201007387 */ /* 0x0003e20000100a00 */
[----:B--2---:R-:W-:-:S03]  /*0140*/  IMAD R0, R14, R11, R8 ;  /* 0x0000000b0e007224 */ /* 0x004fc600078e0208 */
[----:B------:R1:W-:Y:S02]  /*0150*/  STL.128 [R1], R4 ;  /* 0x0000000401007387 */ /* 0x0003e40000100c00 */
[----:B------:R-:W-:-:S13]  /*0160*/  ISETP.NE.AND P0, PT, R0, RZ, PT ;  /* 0x000000ff0000720c */ /* 0x000fda0003f05270 */
[----:B0--3--:R-:W-:Y:S05]  /*0170*/  @!P0 BRA `(.L_x_1) ;  /* 0x0000002400308947 */ /* 0x009fea0003800000 */
[----:B------:R-:W-:Y:S02]  /*0180*/  IMAD.MOV.U32 R13, RZ, RZ, R0 ;  /* 0x000000ffff0d7224 */ /* 0x000fe400078e0000 */
[----:B------:R-:W-:Y:S02]  /*0190*/  IMAD.MOV.U32 R10, RZ, RZ, RZ ;  /* 0x000000ffff0a7224 */ /* 0x000fe400078e00ff */
[----:B------:R-:W-:-:S07]  /*01a0*/  IMAD.MOV.U32 R0, RZ, RZ, RZ ;  /* 0x000000ffff007224 */ /* 0x000fce00078e00ff */
.L_x_10:
[----:B------:R-:W-:Y:S01]  /*01b0*/  LOP3.LUT R19, R13, 0x3, RZ, 0xc0, !PT ;  /* 0x000000030d137812 */ /* 0x000fe200078ec0ff */
[----:B------:R-:W-:Y:S03]  /*01c0*/  BSSY.RECONVERGENT B1, `(.L_x_2) ;  /* 0x0000241000017945 */ /* 0x000fe60003800200 */
[----:B------:R-:W-:-:S04]  /*01d0*/  ISETP.NE.U32.AND P0, PT, R19, RZ, PT ;  /* 0x000000ff1300720c */ /* 0x000fc80003f05070 */
[----:B------:R-:W-:-:S13]  /*01e0*/  ISETP.NE.AND.EX P0, PT, RZ, RZ, PT, P0 ;  /* 0x000000ffff00720c */ /* 0x000fda0003f05300 */
[----:B0-2---:R-:W-:Y:S05]  /*01f0*/  @!P0 BRA `(.L_x_3) ;  /* 0x0000002000f48947 */ /* 0x005fea0003800000 */
[----:B------:R-:W0:Y:S01]  /*0200*/  LDC.64 R8, c[0x4][0x8] ;  /* 0x01000200ff087b82 */ /* 0x000e220000000a00 */
[----:B------:R-:W-:Y:S01]  /*0210*/  IMAD.MOV.U32 R12, RZ, RZ, RZ ;  /* 0x000000ffff0c7224 */ /* 0x000fe200078e00ff */
[----:B-1----:R-:W-:Y:S02]  /*0220*/  CS2R R2, SRZ ;  /* 0x0000000000027805 */ /* 0x002fe4000001ff00 */
[----:B------:R-:W-:Y:S01]  /*0230*/  CS2R R6, SRZ ;  /* 0x0000000000067805 */ /* 0x000fe2000001ff00 */
[----:B------:R-:W-:Y:S02]  /*0240*/  IMAD.MOV.U32 R5, RZ, RZ, RZ ;  /* 0x000000ffff057224 */ /* 0x000fe400078e00ff */
[----:B0-----:R-:W-:-:S07]  /*0250*/  IMAD.WIDE.U32 R8, R0, 0xc80, R8 ;  /* 0x00000c8000087825 */ /* 0x001fce00078e0008 */
.L_x_5:
[----:B------:R-:W-:-:S06]  /*0260*/  IMAD R15, R12, 0x4, R1 ;  /* 0x000000040c0f7824 */ /* 0x000fcc00078e0201 */
[----:B------:R-:W5:Y:S01]  /*0270*/  LDL R15, [R15+0x4] ;  /* 0x000004000f0f7983 */ /* 0x000f620000100800 */
[----:B------:R-:W-:Y:S01]  /*0280*/  IMAD.SHL.U32 R18, R12, 0x20, RZ ;  /* 0x000000200c127824 */ /* 0x000fe200078e00ff */
[----:B------:R-:W-:-:S06]  /*0290*/  UMOV UR4, URZ ;  /* 0x000000ff00047c82 */ /* 0x000fcc0008000000 */
.L_x_4:
[----:B-----5:R-:W-:Y:S01]  /*02a0*/  SHF.R.U32.HI R22, RZ, UR4, R15 ;  /* 0x00000004ff167c19 */ /* 0x020fe2000801160f */
[----:B------:R-:W-:-:S03]  /*02b0*/  VIADD R16, R18, UR4 ;  /* 0x0000000412107c36 */ /* 0x000fc60008000000 */
[----:B------:R-:W-:-:S04]  /*02c0*/  LOP3.LUT R17, R22, 0x1, RZ, 0xc0, !PT ;  /* 0x0000000116117812 */ /* 0x000fc800078ec0ff */
[----:B------:R-:W-:Y:S01]  /*02d0*/  ISETP.NE.U32.AND P0, PT, R17, 0x1, PT ;  /* 0x000000011100780c */ /* 0x000fe20003f05070 */
[----:B------:R-:W-:-:S03]  /*02e0*/  IMAD R17, R16, 0x5, RZ ;  /* 0x0000000510117824 */ /* 0x000fc600078e02ff */
[----:B------:R-:W-:Y:S01]  /*02f0*/  R2P PR, R22, 0x7e ;  /* 0x0000007e16007804 */ /* 0x000fe20000000000 */
[----:B------:R-:W-:-:S08]  /*0300*/  IMAD.WIDE.U32 R16, R17, 0x4, R8 ;  /* 0x0000000411107825 */ /* 0x000fd000078e0008 */
[----:B------:R-:W2:Y:S04]  /*0310*/  @!P0 LDG.E R20, desc[UR6][R16.64+0x10] ;  /* 0x0000100610148981 */ /* 0x000ea8000c1e1900 */
[----:B------:R-:W3:Y:S04]  /*0320*/  @P1 LDG.E R24, desc[UR6][R16.64+0x24] ;  /* 0x0000240610181981 */ /* 0x000ee8000c1e1900 */
[----:B------:R-:W4:Y:S04]  /*0330*/  @!P0 LDG.E R21, desc[UR6][R16.64+0x4] ;  /* 0x0000040610158981 */ /* 0x000f28000c1e1900 */
[----:B------:R-:W4:Y:S04]  /*0340*/  @P2 LDG.E R26, desc[UR6][R16.64+0x38] ;  /* 0x00003806101a2981 */ /* 0x000f28000c1e1900 */
[----:B------:R-:W4:Y:S04]  /*0350*/  @P3 LDG.E R28, desc[UR6][R16.64+0x4c] ;  /* 0x00004c06101c3981 */ /* 0x000f28000c1e1900 */
[----:B------:R-:W4:Y:S04]  /*0360*/  @P1 LDG.E R23, desc[UR6][R16.64+0x18] ;  /* 0x0000180610171981 */ /* 0x000f28000c1e1900 */
[----:B------:R-:W4:Y:S01]  /*0370*/  @P2 LDG.E R25, desc[UR6][R16.64+0x34] ;  /* 0x0000340610192981 */ /* 0x000f22000c1e1900 */
[----:B--2---:R-:W-:-:S03]  /*0380*/  @!P0 LOP3.LUT R3, R3, R20, RZ, 0x3c, !PT ;  /* 0x0000001403038212 */ /* 0x004fc600078e3cff */
[----:B------:R-:W2:Y:S01]  /*0390*/  @!P0 LDG.E R20, desc[UR6][R16.64+0x8] ;  /* 0x0000080610148981 */ /* 0x000ea2000c1e1900 */
[----:B---3--:R-:W-:-:S03]  /*03a0*/  @P1 LOP3.LUT R3, R3, R24, RZ, 0x3c, !PT ;  /* 0x0000001803031212 */ /* 0x008fc600078e3cff */
[----:B------:R-:W3:Y:S01]  /*03b0*/  @P1 LDG.E R24, desc[UR6][R16.64+0x1c] ;  /* 0x00001c0610181981 */ /* 0x000ee2000c1e1900 */
[----:B----4-:R-:W-:-:S03]  /*03c0*/  @!P0 LOP3.LUT R6, R6, R21, RZ, 0x3c, !PT ;  /* 0x0000001506068212 */ /* 0x010fc600078e3cff */
[----:B------:R-:W4:Y:S01]  /*03d0*/  @!P0 LDG.E R21, desc[UR6][R16.64+0xc] ;  /* 0x00000c0610158981 */ /* 0x000f22000c1e1900 */
[----:B------:R-:W-:-:S03]  /*03e0*/  @P2 LOP3.LUT R3, R3, R26, RZ, 0x3c, !PT ;  /* 0x0000001a03032212 */ /* 0x000fc600078e3cff */
[----:B------:R-:W4:Y:S01]  /*03f0*/  @P4 LDG.E R26, desc[UR6][R16.64+0x60] ;  /* 0x00006006101a4981 */ /* 0x000f22000c1e1900 */
[----:B--2---:R-:W-:-:S03]  /*0400*/  @!P0 LOP3.LUT R7, R7, R20, RZ, 0x3c, !PT ;  /* 0x0000001407078212 */ /* 0x004fc600078e3cff */
[----:B------:R-:W2:Y:S01]  /*0410*/  @P2 LDG.E R20, desc[UR6][R16.64+0x30] ;  /* 0x0000300610142981 */ /* 0x000ea2000c1e1900 */
[----:B---3--:R-:W-:-:S03]  /*0420*/  @P1 LOP3.LUT R7, R7, R24, RZ, 0x3c, !PT ;  /* 0x0000001807071212 */ /* 0x008fc600078e3cff */
[----:B------:R-:W3:Y:S01]  /*0430*/  @P5 LDG.E R24, desc[UR6][R16.64+0x74] ;  /* 0x0000740610185981 */ /* 0x000ee2000c1e1900 */
[----:B----4-:R-:W-:-:S03]  /*0440*/  @!P0 LOP3.LUT R2, R2, R21, RZ, 0x3c, !PT ;  /* 0x0000001502028212 */ /* 0x010fc600078e3cff */
[----:B------:R-:W4:Y:S01]  /*0450*/  @P1 LDG.E R21, desc[UR6][R16.64+0x20] ;  /* 0x0000200610151981 */ /* 0x000f22000c1e1900 */
[----:B------:R-:W-:Y:S02]  /*0460*/  @P3 LOP3.LUT R3, R3, R28, RZ, 0x3c, !PT ;  /* 0x0000001c03033212 */ /* 0x000fe400078e3cff */
[----:B------:R-:W-:Y:S02]  /*0470*/  @P1 LOP3.LUT R6, R6, R23, RZ, 0x3c, !PT ;  /* 0x0000001706061212 */ /* 0x000fe400078e3cff */
[----:B------:R-:W-:Y:S01]  /*0480*/  @P4 LOP3.LUT R3, R3, R26, RZ, 0x3c, !PT ;  /* 0x0000001a03034212 */ /* 0x000fe200078e3cff */
[----:B------:R-:W4:Y:S04]  /*0490*/  @P2 LDG.E R23, desc[UR6][R16.64+0x2c] ;  /* 0x00002c0610172981 */ /* 0x000f28000c1e1900 */
[----:B------:R-:W4:Y:S01]  /*04a0*/  @P4 LDG.E R26, desc[UR6][R16.64+0x58] ;  /* 0x00005806101a4981 */ /* 0x000f22000c1e1900 */
[----:B--2---:R-:W-:-:S03]  /*04b0*/  @P2 LOP3.LUT R7, R7, R20, RZ, 0x3c, !PT ;  /* 0x0000001407072212 */ /* 0x004fc600078e3cff */
[----:B------:R-:W2:Y:S01]  /*04c0*/  @P3 LDG.E R20, desc[UR6][R16.64+0x44] ;  /* 0x0000440610143981 */ /* 0x000ea2000c1e1900 */
[----:B---3--:R-:W-:-:S03]  /*04d0*/  @P5 LOP3.LUT R3, R3, R24, RZ, 0x3c, !PT ;  /* 0x0000001803035212 */ /* 0x008fc600078e3cff */
[----:B------:R-:W3:Y:S01]  /*04e0*/  @P6 LDG.E R24, desc[UR6][R16.64+0x88] ;  /* 0x0000880610186981 */ /* 0x000ee2000c1e1900 */
[----:B----4-:R-:W-:-:S03]  /*04f0*/  @P1 LOP3.LUT R2, R2, R21, RZ, 0x3c, !PT ;  /* 0x0000001502021212 */ /* 0x010fc600078e3cff */
[----:B------:R-:W4:Y:S01]  /*0500*/  @P3 LDG.E R21, desc[UR6][R16.64+0x40] ;  /* 0x0000400610153981 */ /* 0x000f22000c1e1900 */
[----:B------:R-:W-:-:S03]  /*0510*/  @P2 LOP3.LUT R6, R6, R23, RZ, 0x3c, !PT ;  /* 0x0000001706062212 */ /* 0x000fc600078e3cff */
[----:B------:R-:W4:Y:S01]  /*0520*/  @P3 LDG.E R23, desc[UR6][R16.64+0x48] ;  /* 0x0000480610173981 */ /* 0x000f22000c1e1900 */
[----:B--2---:R-:W-:-:S03]  /*0530*/  @P3 LOP3.LUT R7, R7, R20, RZ, 0x3c, !PT ;  /* 0x0000001407073212 */ /* 0x004fc600078e3cff */
[----:B------:R-:W2:Y:S01]  /*0540*/  @!P0 LDG.E R20, desc[UR6][R16.64] ;  /* 0x0000000610148981 */ /* 0x000ea2000c1e1900 */
[----:B---3--:R-:W-:-:S03]  /*0550*/  @P6 LOP3.LUT R3, R3, R24, RZ, 0x3c, !PT ;  /* 0x0000001803036212 */ /* 0x008fc600078e3cff */
[----:B------:R-:W3:Y:S01]  /*0560*/  @P1 LDG.E R24, desc[UR6][R16.64+0x14] ;  /* 0x0000140610181981 */ /* 0x000ee2000c1e1900 */
[----:B----4-:R-:W-:-:S03]  /*0570*/  @P3 LOP3.LUT R6, R6, R21, RZ, 0x3c, !PT ;  /* 0x0000001506063212 */ /* 0x010fc600078e3cff */
[----:B------:R-:W4:Y:S01]  /*0580*/  @P4 LDG.E R21, desc[UR6][R16.64+0x5c] ;  /* 0x00005c0610154981 */ /* 0x000f22000c1e1900 */
[----:B------:R-:W-:-:S03]  /*0590*/  @P2 LOP3.LUT R2, R2, R25, RZ, 0x3c, !PT ;  /* 0x0000001902022212 */ /* 0x000fc600078e3cff */
[----:B------:R-:W4:Y:S01]  /*05a0*/  @P4 LDG.E R25, desc[UR6][R16.64+0x54] ;  /* 0x0000540610194981 */ /* 0x000f22000c1e1900 */
[----:B------:R-:W-:Y:S02]  /*05b0*/  @P3 LOP3.LUT R2, R2, R23, RZ, 0x3c, !PT ;  /* 0x0000001702023212 */ /* 0x000fe400078e3cff */
[----:B------:R-:W-:Y:S01]  /*05c0*/  @P4 LOP3.LUT R7, R7, R26, RZ, 0x3c, !PT ;  /* 0x0000001a07074212 */ /* 0x000fe200078e3cff */
[----:B------:R-:W4:Y:S04]  /*05d0*/  @P5 LDG.E R23, desc[UR6][R16.64+0x68] ;  /* 0x0000680610175981 */ /* 0x000f28000c1e1900 */
[----:B------:R-:W4:Y:S01]  /*05e0*/  @P5 LDG.E R26, desc[UR6][R16.64+0x6c] ;  /* 0x00006c06101a5981 */ /* 0x000f22000c1e1900 */
[----:B--2---:R-:W-:-:S03]  /*05f0*/  @!P0 LOP3.LUT R5, R5, R20, RZ, 0x3c, !PT ;  /* 0x0000001405058212 */ /* 0x004fc600078e3cff */
[----:B------:R-:W2:Y:S01]  /*0600*/  @P2 LDG.E R20, desc[UR6][R16.64+0x28] ;  /* 0x0000280610142981 */ /* 0x000ea2000c1e1900 */
[----:B---3--:R-:W-:-:S03]  /*0610*/  @P1 LOP3.LUT R5, R5, R24, RZ, 0x3c, !PT ;  /* 0x0000001805051212 */ /* 0x008fc600078e3cff */
[----:B------:R-:W3:Y:S01]  /*0620*/  @P3 LDG.E R24, desc[UR6][R16.64+0x3c] ;  /* 0x00003c0610183981 */ /* 0x000ee2000c1e1900 */
[----:B----4-:R-:W-:-:S03]  /*0630*/  @P4 LOP3.LUT R2, R2, R21, RZ, 0x3c, !PT ;  /* 0x0000001502024212 */ /* 0x010fc600078e3cff */
[----:B------:R-:W4:Y:S01]  /*0640*/  @P5 LDG.E R21, desc[UR6][R16.64+0x70] ;  /* 0x0000700610155981 */ /* 0x000f22000c1e1900 */
[----:B------:R-:W-:-:S04]  /*0650*/  @P4 LOP3.LUT R6, R6, R25, RZ, 0x3c, !PT ;  /* 0x0000001906064212 */ /* 0x000fc800078e3cff */
[----:B------:R-:W-:Y:S02]  /*0660*/  @P5 LOP3.LUT R6, R6, R23, RZ, 0x3c, !PT ;  /* 0x0000001706065212 */ /* 0x000fe400078e3cff */
[----:B------:R-:W4:Y:S01]  /*0670*/  @P6 LDG.E R23, desc[UR6][R16.64+0x7c] ;  /* 0x00007c0610176981 */ /* 0x000f22000c1e1900 */
[----:B------:R-:W-:-:S03]  /*0680*/  @P5 LOP3.LUT R7, R7, R26, RZ, 0x3c, !PT ;  /* 0x0000001a07075212 */ /* 0x000fc600078e3cff */
[----:B------:R-:W4:Y:S01]  /*0690*/  @P6 LDG.E R26, desc[UR6][R16.64+0x80] ;  /* 0x00008006101a6981 */ /* 0x000f22000c1e1900 */
[----:B--2---:R-:W-:-:S03]  /*06a0*/  @P2 LOP3.LUT R5, R5, R20, RZ, 0x3c, !PT ;  /* 0x0000001405052212 */ /* 0x004fc600078e3cff */
[----:B------:R-:W2:Y:S01]  /*06b0*/  @P4 LDG.E R20, desc[UR6][R16.64+0x50] ;  /* 0x0000500610144981 */ /* 0x000ea2000c1e1900 */
[----:B---3--:R-:W-:-:S03]  /*06c0*/  @P3 LOP3.LUT R5, R5, R24, RZ, 0x3c, !PT ;  /* 0x0000001805053212 */ /* 0x008fc600078e3cff */
[----:B------:R-:W3:Y:S01]  /*06d0*/  @P5 LDG.E R24, desc[UR6][R16.64+0x64] ;  /* 0x0000640610185981 */ /* 0x000ee2000c1e1900 */
[----:B----4-:R-:W-:-:S03]  /*06e0*/  @P5 LOP3.LUT R2, R2, R21, RZ, 0x3c, !PT ;  /* 0x0000001502025212 */ /* 0x010fc600078e3cff */
[----:B------:R-:W4:Y:S01]  /*06f0*/  @P6 LDG.E R21, desc[UR6][R16.64+0x84] ;  /* 0x0000840610156981 */ /* 0x000f22000c1e1900 */
[----:B------:R-:W-:Y:S02]  /*0700*/  LOP3.LUT P0, RZ, R22, 0x80, RZ, 0xc0, !PT ;  /* 0x0000008016ff7812 */ /* 0x000fe4000780c0ff */
[----:B------:R-:W-:Y:S02]  /*0710*/  @P6 LOP3.LUT R6, R6, R23, RZ, 0x3c, !PT ;  /* 0x0000001706066212 */ /* 0x000fe400078e3cff */
[----:B------:R-:W-:-:S09]  /*0720*/  @P6 LOP3.LUT R7, R7, R26, RZ, 0x3c, !PT ;  /* 0x0000001a07076212 */ /* 0x000fd200078e3cff */
[----:B------:R-:W4:Y:S04]  /*0730*/  @P0 LDG.E R23, desc[UR6][R16.64+0x90] ;  /* 0x0000900610170981 */ /* 0x000f28000c1e1900 */
        /* <DEDUP_REMOVED lines=8> */
[----:B------:R-:W-:Y:S02]  /*07c0*/  @P0 LOP3.LUT R6, R6, R23, RZ, 0x3c, !PT ;  /* 0x0000001706060212 */ /* 0x000fe400078e3cff */
[----:B------:R-:W-:Y:S02]  /*07d0*/  @P0 LOP3.LUT R7, R7, R26, RZ, 0x3c, !PT ;  /* 0x0000001a07070212 */ /* 0x000fe400078e3cff */
[----:B------:R-:W-:Y:S02]  /*07e0*/  @P0 LOP3.LUT R3, R3, R28, RZ, 0x3c, !PT ;  /* 0x0000001c03030212 */ /* 0x000fe400078e3cff */
[----:B--2---:R-:W-:-:S04]  /*07f0*/  @P6 LOP3.LUT R5, R5, R20, RZ, 0x3c, !PT ;  /* 0x0000001405056212 */ /* 0x004fc800078e3cff */
[----:B---3--:R-:W-:Y:S02]  /*0800*/  @P0 LOP3.LUT R5, R5, R24, RZ, 0x3c, !PT ;  /* 0x0000001805050212 */ /* 0x008fe400078e3cff */
[----:B----4-:R-:W-:Y:S02]  /*0810*/  @P0 LOP3.LUT R2, R2, R21, RZ, 0x3c, !PT ;  /* 0x0000001502020212 */ /* 0x010fe400078e3cff */
[----:B------:R-:W-:-:S13]  /*0820*/  R2P PR, R22.B1, 0x7f ;  /* 0x0000007f16007804 */ /* 0x000fda0000001000 */
[----:B------:R-:W2:Y:S04]  /*0830*/  @P0 LDG.E R24, desc[UR6][R16.64+0xa8] ;  /* 0x0000a80610180981 */ /* 0x000ea8000c1e1900 */
[----:B------:R-:W3:Y:S04]  /*0840*/  @P0 LDG.E R21, desc[UR6][R16.64+0xa4] ;  /* 0x0000a40610150981 */ /* 0x000ee8000c1e1900 */
[----:B------:R-:W4:Y:S04]  /*0850*/  @P0 LDG.E R23, desc[UR6][R16.64+0xac] ;  /* 0x0000ac0610170981 */ /* 0x000f28000c1e1900 */
[----:B------:R-:W4:Y:S04]  /*0860*/  @P0 LDG.E R20, desc[UR6][R16.64+0xa0] ;  /* 0x0000a00610140981 */ /* 0x000f28000c1e1900 */
        /* <DEDUP_REMOVED lines=11> */
[----:B--2---:R-:W-:Y:S02]  /*0920*/  @P0 LOP3.LUT R3, R3, R24, RZ, 0x3c, !PT ;  /* 0x0000001803030212 */ /* 0x004fe400078e3cff */
[----:B------:R-:W-:Y:S01]  /*0930*/  LOP3.LUT P0, RZ, R22, 0x8000, RZ, 0xc0, !PT ;  /* 0x0000800016ff7812 */ /* 0x000fe2000780c0ff */
[----:B------:R-:W2:Y:S04]  /*0940*/  @P2 LDG.E R24, desc[UR6][R16.64+0xd8] ;  /* 0x0000d80610182981 */ /* 0x000ea8000c1e1900 */
[----:B------:R-:W2:Y:S01]  /*0950*/  @P2 LDG.E R22, desc[UR6][R16.64+0xd0] ;  /* 0x0000d00610162981 */ /* 0x000ea2000c1e1900 */
[----:B---3--:R-:W-:Y:S02]  /*0960*/  @P1 LOP3.LUT R6, R6, R21, RZ, 0x3c, !PT ;  /* 0x0000001506061212 */ /* 0x008fe400078e3cff */
[----:B----4-:R-:W-:Y:S01]  /*0970*/  @P1 LOP3.LUT R2, R2, R23, RZ, 0x3c, !PT ;  /* 0x0000001702021212 */ /* 0x010fe200078e3cff */
[----:B------:R-:W3:Y:S04]  /*0980*/  @P2 LDG.E R21, desc[UR6][R16.64+0xcc] ;  /* 0x0000cc0610152981 */ /* 0x000ee8000c1e1900 */
[----:B------:R-:W4:Y:S01]  /*0990*/  @P2 LDG.E R23, desc[UR6][R16.64+0xd4] ;  /* 0x0000d40610172981 */ /* 0x000f22000c1e1900 */
[----:B------:R-:W-:-:S02]  /*09a0*/  @P1 LOP3.LUT R7, R7, R26, RZ, 0x3c, !PT ;  /* 0x0000001a07071212 */ /* 0x000fc400078e3cff */
[----:B------:R-:W-:Y:S01]  /*09b0*/  @P1 LOP3.LUT R3, R3, R20, RZ, 0x3c, !PT ;  /* 0x0000001403031212 */ /* 0x000fe200078e3cff */
[----:B------:R-:W4:Y:S04]  /*09c0*/  @P4 LDG.E R26, desc[UR6][R16.64+0xf0] ;  /* 0x0000f006101a4981 */ /* 0x000f28000c1e1900 */
[----:B------:R-:W4:Y:S01]  /*09d0*/  @P3 LDG.E R20, desc[UR6][R16.64+0xe4] ;  /* 0x0000e40610143981 */ /* 0x000f22000c1e1900 */
[----:B--2---:R-:W-:-:S03]  /*09e0*/  @P2 LOP3.LUT R3, R3, R24, RZ, 0x3c, !PT ;  /* 0x0000001803032212 */ /* 0x004fc600078e3cff */
[----:B------:R-:W2:Y:S01]  /*09f0*/  @P4 LDG.E R24, desc[UR6][R16.64+0xf8] ;  /* 0x0000f80610184981 */ /* 0x000ea2000c1e1900 */
[----:B------:R-:W-:-:S03]  /*0a00*/  @P2 LOP3.LUT R7, R7, R22, RZ, 0x3c, !PT ;  /* 0x0000001607072212 */ /* 0x000fc600078e3cff */
[----:B------:R-:W2:Y:S01]  /*0a10*/  @P3 LDG.E R22, desc[UR6][R16.64+0xec] ;  /* 0x0000ec0610163981 */ /* 0x000ea2000c1e1900 */
[----:B---3--:R-:W-:-:S03]  /*0a20*/  @P2 LOP3.LUT R6, R6, R21, RZ, 0x3c, !PT ;  /* 0x0000001506062212 */ /* 0x008fc600078e3cff */
[----:B------:R-:W3:Y:S01]  /*0a30*/  @P3 LDG.E R21, desc[UR6][R16.64+0xe8] ;  /* 0x0000e80610153981 */ /* 0x000ee2000c1e1900 */
[----:B----4-:R-:W-:-:S03]  /*0a40*/  @P2 LOP3.LUT R2, R2, R23, RZ, 0x3c, !PT ;  /* 0x0000001702022212 */ /* 0x010fc600078e3cff */
[----:B------:R-:W4:Y:S01]  /*0a50*/  @P4 LDG.E R23, desc[UR6][R16.64+0xf4] ;  /* 0x0000f40610174981 */ /* 0x000f22000c1e1900 */
[----:B------:R-:W-:-:S03]  /*0a60*/  @P3 LOP3.LUT R7, R7, R20, RZ, 0x3c, !PT ;  /* 0x0000001407073212 */ /* 0x000fc600078e3cff */
[----:B------:R-:W4:Y:S01]  /*0a70*/  @P4 LDG.E R20, desc[UR6][R16.64+0x100] ;  /* 0x0001000610144981 */ /* 0x000f22000c1e1900 */
[----:B------:R-:W-:-:S03]  /*0a80*/  @P3 LOP3.LUT R6, R6, R25, RZ, 0x3c, !PT ;  /* 0x0000001906063212 */ /* 0x000fc600078e3cff */
        /* <DEDUP_REMOVED lines=27> */
[----:B------:R-:W-:Y:S02]  /*0c40*/  @P3 LOP3.LUT R5, R5, R24, RZ, 0x3c, !PT ;  /* 0x0000001805053212 */ /* 0x000fe400078e3cff */
[----:B---3--:R-:W-:Y:S01]  /*0c50*/  @P6 LOP3.LUT R2, R2, R21, RZ, 0x3c, !PT ;  /* 0x0000001502026212 */ /* 0x008fe200078e3cff */
[----:B------:R-:W3:Y:S01]  /*0c60*/  @P0 LDG.E R24, desc[UR6][R16.64+0x12c] ;  /* 0x00012c0610180981 */ /* 0x000ee2000c1e1900 */
[----:B----4-:R-:W-:Y:S02]  /*0c70*/  @P6 LOP3.LUT R3, R3, R23, RZ, 0x3c, !PT ;  /* 0x0000001703036212 */ /* 0x010fe400078e3cff */
[----:B------:R-:W-:Y:S01]  /*0c80*/  @P4 LOP3.LUT R5, R5, R26, RZ, 0x3c, !PT ;  /* 0x0000001a05054212 */ /* 0x000fe200078e3cff */
[----:B------:R-:W4:Y:S04]  /*0c90*/  @P0 LDG.E R21, desc[UR6][R16.64+0x130] ;  /* 0x0001300610150981 */ /* 0x000f28000c1e1900 */
[----:B------:R-:W4:Y:S04]  /*0ca0*/  @P0 LDG.E R26, desc[UR6][R16.64+0x134] ;  /* 0x00013406101a0981 */ /* 0x000f28000c1e1900 */
[----:B------:R-:W4:Y:S01]  /*0cb0*/  @P0 LDG.E R23, desc[UR6][R16.64+0x138] ;  /* 0x0001380610170981 */ /* 0x000f22000c1e1900 */
[----:B------:R-:W-:Y:S01]  /*0cc0*/  UIADD3 UR4, UPT, UPT, UR4, 0x10, URZ ;  /* 0x0000001004047890 */ /* 0x000fe2000fffe0ff */
[----:B------:R-:W-:-:S03]  /*0cd0*/  @P5 LOP3.LUT R5, R5, R20, RZ, 0x3c, !PT ;  /* 0x0000001405055212 */ /* 0x000fc600078e3cff */
[----:B------:R-:W-:Y:S01]  /*0ce0*/  UISETP.NE.AND UP0, UPT, UR4, 0x20, UPT ;  /* 0x000000200400788c */ /* 0x000fe2000bf05270 */
[----:B------:R-:W-:Y:S02]  /*0cf0*/  @P6 LOP3.LUT R6, R6, R25, RZ, 0x3c, !PT ;  /* 0x0000001906066212 */ /* 0x000fe400078e3cff */
[----:B------:R-:W-:Y:S02]  /*0d00*/  @P0 LOP3.LUT R3, R3, R28, RZ, 0x3c, !PT ;  /* 0x0000001c03030212 */ /* 0x000fe400078e3cff */
[----:B--2---:R-:W-:-:S04]  /*0d10*/  @P6 LOP3.LUT R5, R5, R22, RZ, 0x3c, !PT ;  /* 0x0000001605056212 */ /* 0x004fc800078e3cff */
[----:B---3--:R-:W-:Y:S02]  /*0d20*/  @P0 LOP3.LUT R5, R5, R24, RZ, 0x3c, !PT ;  /* 0x0000001805050212 */ /* 0x008fe400078e3cff */
[----:B----4-:R-:W-:Y:S02]  /*0d30*/  @P0 LOP3.LUT R6, R6, R21, RZ, 0x3c, !PT ;  /* 0x0000001506060212 */ /* 0x010fe400078e3cff */
[----:B------:R-:W-:Y:S02]  /*0d40*/  @P0 LOP3.LUT R7, R7, R26, RZ, 0x3c, !PT ;  /* 0x0000001a07070212 */ /* 0x000fe400078e3cff */
[----:B------:R-:W-:Y:S01]  /*0d50*/  @P0 LOP3.LUT R2, R2, R23, RZ, 0x3c, !PT ;  /* 0x0000001702020212 */ /* 0x000fe200078e3cff */
[----:B------:R-:W-:Y:S06]  /*0d60*/  BRA.U UP0, `(.L_x_4) ;  /* 0xfffffff5004c7547 */ /* 0x000fec000b83ffff */
[----:B------:R-:W-:-:S05]  /*0d70*/  VIADD R12, R12, 0x1 ;  /* 0x000000010c0c7836 */ /* 0x000fca0000000000 */
[----:B------:R-:W-:-:S13]  /*0d80*/  ISETP.NE.AND P0, PT, R12, 0x5, PT ;  /* 0x000000050c00780c */ /* 0x000fda0003f05270 */
[----:B------:R-:W-:Y:S05]  /*0d90*/  @P0 BRA `(.L_x_5) ;  /* 0xfffffff400300947 */ /* 0x000fea000383ffff */
[----:B------:R0:W-:Y:S01]  /*0da0*/  STL.64 [R1+0x8], R6 ;  /* 0x0000080601007387 */ /* 0x0001e20000100a00 */
[----:B------:R-:W-:-:S03]  /*0db0*/  ISETP.NE.U32.AND P0, PT, R19, 0x1, PT ;  /* 0x000000011300780c */ /* 0x000fc60003f05070 */
[----:B------:R0:W-:Y:S01]  /*0dc0*/  STL.64 [R1+0x10], R2 ;  /* 0x0000100201007387 */ /* 0x0001e20000100a00 */
[----:B------:R-:W-:-:S03]  /*0dd0*/  ISETP.NE.AND.EX P0, PT, RZ, RZ, PT, P0 ;  /* 0x000000ffff00720c */ /* 0x000fc60003f05300 */
[----:B------:R0:W-:Y:S10]  /*0de0*/  STL [R1+0x4], R5 ;  /* 0x0000040501007387 */ /* 0x0001f40000100800 */
[----:B0-----:R-:W-:Y:S05]  /*0df0*/  @!P0 BRA `(.L_x_3) ;  /* 0x0000001400f48947 */ /* 0x001fea0003800000 */
[----:B------:R-:W-:Y:S01]  /*0e00*/  UMOV UR4, URZ ;  /* 0x000000ff00047c82 */ /* 0x000fe20008000000 */
[----:B------:R-:W-:Y:S01]  /*0e10*/  IMAD.MOV.U32 R12, RZ, RZ, RZ ;  /* 0x000000ffff0c7224 */ /* 0x000fe200078e00ff */
[----:B------:R-:W-:Y:S01]  /*0e20*/  CS2R R6, SRZ ;  /* 0x0000000000067805 */ /* 0x000fe2000001ff00 */
[----:B------:R-:W-:Y:S02]  /*0e30*/  IMAD.MOV.U32 R2, RZ, RZ, RZ ;  /* 0x000000ffff027224 */ /* 0x000fe400078e00ff */
[----:B------:R-:W-:Y:S02]  /*0e40*/  IMAD.MOV.U32 R5, RZ, RZ, RZ ;  /* 0x000000ffff057224 */ /* 0x000fe400078e00ff */
[----:B------:R-:W-:-:S07]  /*0e50*/  IMAD.U32 R3, RZ, RZ, UR4 ;  /* 0x00000004ff037e24 */ /* 0x000fce000f8e00ff */
.L_x_7:
[----:B------:R-:W-:-:S06]  /*0e60*/  IMAD R15, R12, 0x4, R1 ;  /* 0x000000040c0f7824 */ /* 0x000fcc00078e0201 */
[----:B------:R-:W5:Y:S01]  /*0e70*/  LDL R15, [R15+0x4] ;  /* 0x000004000f0f7983 */ /* 0x000f620000100800 */
[----:B------:R-:W-:Y:S01]  /*0e80*/  IMAD.SHL.U32 R18, R12, 0x20, RZ ;  /* 0x000000200c127824 */ /* 0x000fe200078e00ff */
[----:B------:R-:W-:-:S06]  /*0e90*/  UMOV UR4, URZ ;  /* 0x000000ff00047c82 */ /* 0x000fcc0008000000 */
.L_x_6:
        /* <DEDUP_REMOVED lines=178> */
[----:B------:R0:W-:Y:S01]  /*19c0*/  STL [R1+0x4], R5 ;  /* 0x0000040501007387 */ /* 0x0001e20000100800 */
[----:B------:R-:W-:-:S03]  /*19d0*/  ISETP.NE.AND.EX P0, PT, RZ, RZ, PT, P0 ;  /* 0x000000ffff00720c */ /* 0x000fc60003f05300 */
[----:B------:R0:W-:Y:S10]  /*19e0*/  STL.64 [R1+0x10], R2 ;  /* 0x0000100201007387 */ /* 0x0001f40000100a00 */
[----:B------:R-:W-:Y:S05]  /*19f0*/  @P0 BRA `(.L_x_3) ;  /* 0x0000000800f40947 */ /* 0x000fea0003800000 */
[----:B------:R-:W-:Y:S01]  /*1a00*/  UMOV UR4, URZ ;  /* 0x000000ff00047c82 */ /* 0x000fe20008000000 */
[----:B------:R-:W-:Y:S01]  /*1a10*/  IMAD.MOV.U32 R12, RZ, RZ, RZ ;  /* 0x000000ffff0c7224 */ /* 0x000fe200078e00ff */
[----:B0-----:R-:W-:Y:S01]  /*1a20*/  CS2R R6, SRZ ;  /* 0x0000000000067805 */ /* 0x001fe2000001ff00 */
[----:B------:R-:W-:Y:S02]  /*1a30*/  IMAD.MOV.U32 R2, RZ, RZ, RZ ;  /* 0x000000ffff027224 */ /* 0x000fe400078e00ff */
[----:B------:R-:W-:Y:S02]  /*1a40*/  IMAD.MOV.U32 R5, RZ, RZ, RZ ;  /* 0x000000ffff057224 */ /* 0x000fe400078e00ff */
[----:B------:R-:W-:-:S07]  /*1a50*/  IMAD.U32 R3, RZ, RZ, UR4 ;  /* 0x00000004ff037e24 */ /* 0x000fce000f8e00ff */
.L_x_9:
[----:B------:R-:W-:-:S06]  /*1a60*/  IMAD R15, R12, 0x4, R1 ;  /* 0x000000040c0f7824 */ /* 0x000fcc00078e0201 */
[----:B------:R-:W5:Y:S01]  /*1a70*/  LDL R15, [R15+0x4] ;  /* 0x000004000f0f7983 */ /* 0x000f620000100800 */
[----:B------:R-:W-:Y:S01]  /*1a80*/  IMAD.SHL.U32 R18, R12, 0x20, RZ ;  /* 0x000000200c127824 */ /* 0x000fe200078e00ff */
[----:B------:R-:W-:-:S06]  /*1a90*/  UMOV UR4, URZ ;  /* 0x000000ff00047c82 */ /* 0x000fcc0008000000 */
.L_x_8:
        /* <DEDUP_REMOVED lines=9> */
[----:B------:R-:W4:Y:S04]  /*1b30*/  @P2 LDG.E R26, desc[UR6][R16.64+0x38] ;  /* 0x00003806101a2981 */ /* 0x000f28000c1e1900 */
[----:B------:R-:W4:Y:S04]  /*1b40*/  @P3 LDG.E R28, desc[UR6][R16.64+0x4c] ;  /* 0x00004c06101c3981 */ /* 0x000f28000c1e1900 */
[----:B------:R-:W4:Y:S04]  /*1b50*/  @!P0 LDG.E R19, desc[UR6][R16.64+0x4] ;  /* 0x0000040610138981 */ /* 0x000f28000c1e1900 */
[----:B------:R-:W4:Y:S04]  /*1b60*/  @!P0 LDG.E R21, desc[UR6][R16.64+0xc] ;  /* 0x00000c0610158981 */ /* 0x000f28000c1e1900 */
[----:B------:R-:W4:Y:S01]  /*1b70*/  @P1 LDG.E R23, desc[UR6][R16.64+0x18] ;  /* 0x0000180610171981 */ /* 0x000f22000c1e1900 */
[----:B--2---:R-:W-:-:S03]  /*1b80*/  @!P0 LOP3.LUT R3, R3, R20, RZ, 0x3c, !PT ;  /* 0x0000001403038212 */ /* 0x004fc600078e3cff */
[----:B------:R-:W2:Y:S01]  /*1b90*/  @!P0 LDG.E R20, desc[UR6][R16.64+0x8] ;  /* 0x0000080610148981 */ /* 0x000ea2000c1e1900 */
[----:B---3--:R-:W-:-:S03]  /*1ba0*/  @P1 LOP3.LUT R3, R3, R24, RZ, 0x3c, !PT ;  /* 0x0000001803031212 */ /* 0x008fc600078e3cff */
[----:B------:R-:W3:Y:S01]  /*1bb0*/  @P4 LDG.E R24, desc[UR6][R16.64+0x60] ;  /* 0x0000600610184981 */ /* 0x000ee2000c1e1900 */
[----:B----4-:R-:W-:-:S03]  /*1bc0*/  @P2 LOP3.LUT R3, R3, R26, RZ, 0x3c, !PT ;  /* 0x0000001a03032212 */ /* 0x010fc600078e3cff */
[----:B------:R-:W4:Y:S01]  /*1bd0*/  @P5 LDG.E R26, desc[UR6][R16.64+0x74] ;  /* 0x00007406101a5981 */ /* 0x000f22000c1e1900 */
[----:B------:R-:W-:-:S03]  /*1be0*/  @P3 LOP3.LUT R3, R3, R28, RZ, 0x3c, !PT ;  /* 0x0000001c03033212 */ /* 0x000fc600078e3cff */
[----:B------:R-:W4:Y:S01]  /*1bf0*/  @P5 LDG.E R28, desc[UR6][R16.64+0x6c] ;  /* 0x00006c06101c5981 */ /* 0x000f22000c1e1900 */
[----:B------:R-:W-:-:S03]  /*1c00*/  @!P0 LOP3.LUT R6, R6, R19, RZ, 0x3c, !PT ;  /* 0x0000001306068212 */ /* 0x000fc600078e3cff */
[----:B------:R-:W4:Y:S01]  /*1c10*/  @P1 LDG.E R19, desc[UR6][R16.64+0x20] ;  /* 0x0000200610131981 */ /* 0x000f22000c1e1900 */
[----:B------:R-:W-:-:S03]  /*1c20*/  @!P0 LOP3.LUT R2, R2, R21, RZ, 0x3c, !PT ;  /* 0x0000001502028212 */ /* 0x000fc600078e3cff */
[----:B------:R-:W4:Y:S01]  /*1c30*/  @P2 LDG.E R21, desc[UR6][R16.64+0x2c] ;  /* 0x00002c0610152981 */ /* 0x000f22000c1e1900 */
[----:B--2---:R-:W-:-:S03]  /*1c40*/  @!P0 LOP3.LUT R7, R7, R20, RZ, 0x3c, !PT ;  /* 0x0000001407078212 */ /* 0x004fc600078e3cff */
        /* <DEDUP_REMOVED lines=23> */
[----:B--2---:R-:W-:-:S03]  /*1dc0*/  @!P0 LOP3.LUT R5, R5, R20, RZ, 0x3c, !PT ;  /* 0x0000001405058212 */ /* 0x004fc600078e3cff */
[----:B------:R-:W2:Y:S01]  /*1dd0*/  @P2 LDG.E R20, desc[UR6][R16.64+0x28] ;  /* 0x0000280610142981 */ /* 0x000ea2000c1e1900 */
[----:B---3--:R-:W-:-:S03]  /*1de0*/  @P1 LOP3.LUT R5, R5, R24, RZ, 0x3c, !PT ;  /* 0x0000001805051212 */ /* 0x008fc600078e3cff */
[----:B------:R-:W3:Y:S01]  /*1df0*/  @P3 LDG.E R24, desc[UR6][R16.64+0x3c] ;  /* 0x00003c0610183981 */ /* 0x000ee2000c1e1900 */
[----:B----4-:R-:W-:-:S03]  /*1e00*/  @P3 LOP3.LUT R7, R7, R26, RZ, 0x3c, !PT ;  /* 0x0000001a07073212 */ /* 0x010fc600078e3cff */
[----:B------:R-:W4:Y:S01]  /*1e10*/  @P4 LDG.E R26, desc[UR6][R16.64+0x58] ;  /* 0x00005806101a4981 */ /* 0x000f22000c1e1900 */
[----:B------:R-:W-:Y:S02]  /*1e20*/  @P4 LOP3.LUT R6, R6, R23, RZ, 0x3c, !PT ;  /* 0x0000001706064212 */ /* 0x000fe400078e3cff */
[----:B------:R-:W-:Y:S01]  /*1e30*/  @P4 LOP3.LUT R2, R2, R19, RZ, 0x3c, !PT ;  /* 0x0000001302024212 */ /* 0x000fe200078e3cff */
[----:B------:R-:W4:Y:S01]  /*1e40*/  @P6 LDG.E R23, desc[UR6][R16.64+0x84] ;  /* 0x0000840610176981 */ /* 0x000f22000c1e1900 */
[----:B------:R-:W-:-:S03]  /*1e50*/  @P5 LOP3.LUT R6, R6, R21, RZ, 0x3c, !PT ;  /* 0x0000001506065212 */ /* 0x000fc600078e3cff */
        /* <DEDUP_REMOVED lines=10> */
[----:B------:R-:W-:Y:S02]  /*1f00*/  @P5 LOP3.LUT R2, R2, R19, RZ, 0x3c, !PT ;  /* 0x0000001302025212 */ /* 0x000fe400078e3cff */
[----:B------:R-:W-:-:S07]  /*1f10*/  @P6 LOP3.LUT R6, R6, R21, RZ, 0x3c, !PT ;  /* 0x0000001506066212 */ /* 0x000fce00078e3cff */
        /* <DEDUP_REMOVED lines=33> */
[----:B------:R-:W-:Y:S02]  /*2130*/  @P0 LOP3.LUT R3, R3, R20, RZ, 0x3c, !PT ;  /* 0x0000001403030212 */ /* 0x000fe400078e3cff */
[----:B------:R-:W-:Y:S01]  /*2140*/  LOP3.LUT P0, RZ, R22, 0x8000, RZ, 0xc0, !PT ;  /* 0x0000800016ff7812 */ /* 0x000fe2000780c0ff */
        /* <DEDUP_REMOVED lines=48> */
[----:B------:R-:W2:Y:S01]  /*2450*/  @P6 LDG.E R26, desc[UR6][R16.64+0x128] ;  /* 0x00012806101a6981 */ /* 0x000ea2000c1e1900 */
[----:B---3--:R-:W-:-:S03]  /*2460*/  @P3 LOP3.LUT R5, R5, R24, RZ, 0x3c, !PT ;  /* 0x0000001805053212 */ /* 0x008fc600078e3cff */
[----:B------:R-:W3:Y:S01]  /*2470*/  @P6 LDG.E R24, desc[UR6][R16.64+0x118] ;  /* 0x0001180610186981 */ /* 0x000ee2000c1e1900 */
[----:B----4-:R-:W-:Y:S02]  /*2480*/  @P6 LOP3.LUT R2, R2, R21, RZ, 0x3c, !PT ;  /* 0x0000001502026212 */ /* 0x010fe400078e3cff */
[----:B------:R-:W-:Y:S01]  /*2490*/  @P4 LOP3.LUT R5, R5, R20, RZ, 0x3c, !PT ;  /* 0x0000001405054212 */ /* 0x000fe200078e3cff */
[----:B------:R-:W4:Y:S04]  /*24a0*/  @P0 LDG.E R21, desc[UR6][R16.64+0x138] ;  /* 0x0001380610150981 */ /* 0x000f28000c1e1900 */
[----:B------:R-:W4:Y:S01]  /*24b0*/  @P0 LDG.E R20, desc[UR6][R16.64+0x12c] ;  /* 0x00012c0610140981 */ /* 0x000f22000c1e1900 */
[----:B------:R-:W-:-:S04]  /*24c0*/  UIADD3 UR4, UPT, UPT, UR4, 0x10, URZ ;  /* 0x0000001004047890 */ /* 0x000fc8000fffe0ff */
[----:B------:R-:W-:Y:S01]  /*24d0*/  UISETP.NE.AND UP0, UPT, UR4, 0x20, UPT ;  /* 0x000000200400788c */ /* 0x000fe2000bf05270 */
[----:B------:R-:W-:Y:S02]  /*24e0*/  @P5 LOP3.LUT R5, R5, R22, RZ, 0x3c, !PT ;  /* 0x0000001605055212 */ /* 0x000fe400078e3cff */
[----:B------:R-:W-:Y:S02]  /*24f0*/  @P0 LOP3.LUT R7, R7, R28, RZ, 0x3c, !PT ;  /* 0x0000001c07070212 */ /* 0x000fe400078e3cff */
[----:B------:R-:W-:Y:S02]  /*2500*/  @P0 LOP3.LUT R6, R6, R19, RZ, 0x3c, !PT ;  /* 0x0000001306060212 */ /* 0x000fe400078e3cff */
[----:B--2---:R-:W-:Y:S02]  /*2510*/  @P6 LOP3.LUT R3, R3, R26, RZ, 0x3c, !PT ;  /* 0x0000001a03036212 */ /* 0x004fe400078e3cff */
[----:B---3--:R-:W-:Y:S02]  /*2520*/  @P6 LOP3.LUT R5, R5, R24, RZ, 0x3c, !PT ;  /* 0x0000001805056212 */ /* 0x008fe400078e3cff */
[----:B------:R-:W-:-:S02]  /*2530*/  @P0 LOP3.LUT R3, R3, R23, RZ, 0x3c, !PT ;  /* 0x0000001703030212 */ /* 0x000fc400078e3cff */
[----:B----4-:R-:W-:Y:S02]  /*2540*/  @P0 LOP3.LUT R2, R2, R21, RZ, 0x3c, !PT ;  /* 0x0000001502020212 */ /* 0x010fe400078e3cff */
[----:B------:R-:W-:Y:S01]  /*2550*/  @P0 LOP3.LUT R5, R5, R20, RZ, 0x3c, !PT ;  /* 0x0000001405050212 */ /* 0x000fe200078e3cff */
[----:B------:R-:W-:Y:S06]  /*2560*/  BRA.U UP0, `(.L_x_8) ;  /* 0xfffffff5004c7547 */ /* 0x000fec000b83ffff */
[----:B------:R-:W-:-:S05]  /*2570*/  VIADD R12, R12, 0x1 ;  /* 0x000000010c0c7836 */ /* 0x000fca0000000000 */
[----:B------:R-:W-:-:S13]  /*2580*/  ISETP.NE.AND P0, PT, R12, 0x5, PT ;  /* 0x000000050c00780c */ /* 0x000fda0003f05270 */
[----:B------:R-:W-:Y:S05]  /*2590*/  @P0 BRA `(.L_x_9) ;  /* 0xfffffff400300947 */ /* 0x000fea000383ffff */
[----:B------:R2:W-:Y:S04]  /*25a0*/  STL.64 [R1+0x8], R6 ;  /* 0x0000080601007387 */ /* 0x0005e80000100a00 */
[----:B------:R2:W-:Y:S04]  /*25b0*/  STL [R1+0x4], R5 ;  /* 0x0000040501007387 */ /* 0x0005e80000100800 */
[----:B------:R2:W-:Y:S02]  /*25c0*/  STL.64 [R1+0x10], R2 ;  /* 0x0000100201007387 */ /* 0x0005e40000100a00 */
.L_x_3:
[----:B------:R-:W-:Y:S05]  /*25d0*/  BSYNC.RECONVERGENT B1 ;  /* 0x0000000000017941 */ /* 0x000fea0003800200 */
.L_x_2:
[C---:B------:R-:W-:Y:S01]  /*25e0*/  ISETP.GT.U32.AND P0, PT, R13.reuse, 0x3, PT ;  /* 0x000000030d00780c */ /* 0x040fe20003f04070 */
[----:B------:R-:W-:Y:S01]  /*25f0*/  VIADD R0, R0, 0x1 ;  /* 0x0000000100007836 */ /* 0x000fe20000000000 */
[--C-:B------:R-:W-:Y:S02]  /*2600*/  SHF.R.U64 R13, R13, 0x2, R10.reuse ;  /* 0x000000020d0d7819 */ /* 0x100fe4000000120a */
[----:B------:R-:W-:Y:S02]  /*2610*/  ISETP.GT.U32.AND.EX P0, PT, R10, RZ, PT, P0 ;  /* 0x000000ff0a00720c */ /* 0x000fe40003f04100 */
[----:B------:R-:W-:-:S11]  /*2620*/  SHF.R.U32.HI R10, RZ, 0x2, R10 ;  /* 0x00000002ff0a7819 */ /* 0x000fd6000001160a */
[----:B------:R-:W-:Y:S05]  /*2630*/  @P0 BRA `(.L_x_10) ;  /* 0xffffffd800dc0947 */ /* 0x000fea000383ffff */
.L_x_1:
[----:B------:R-:W-:Y:S05]  /*2640*/  BSYNC.RECONVERGENT B0 ;  /* 0x0000000000007941 */ /* 0x000fea0003800200 */
.L_x_0:
[----:B------:R-:W-:Y:S01]  /*2650*/  SHF.R.U32.HI R0, RZ, 0x2, R5 ;  /* 0x00000002ff007819 */ /* 0x000fe20000011605 */
[----:B------:R-:W3:Y:S01]  /*2660*/  S2R R8, SR_TID.X ;  /* 0x0000000000087919 */ /* 0x000ee20000002100 */
[----:B------:R-:W-:Y:S01]  /*2670*/  IMAD.MOV.U32 R26, RZ, RZ, 0x2f800000 ;  /* 0x2f800000ff1a7424 */ /* 0x000fe200078e00ff */
[----:B------:R-:W4:Y:S01]  /*2680*/  LDC R15, c[0x0][0x364] ;  /* 0x0000d900ff0f7b82 */ /* 0x000f220000000800 */
[----:B------:R-:W-:Y:S01]  /*2690*/  LOP3.LUT R0, R0, R5, RZ, 0x3c, !PT ;  /* 0x0000000500007212 */ /* 0x000fe200078e3cff */
[----:B012---:R-:W-:Y:S01]  /*26a0*/  IMAD.SHL.U32 R5, R3, 0x10, RZ ;  /* 0x0000001003057824 */ /* 0x007fe200078e00ff */
[----:B------:R-:W0:Y:S01]  /*26b0*/  S2R R9, SR_TID.Y ;  /* 0x0000000000097919 */ /* 0x000e220000002200 */
[----:B------:R-:W-:Y:S01]  /*26c0*/  IMAD.MOV.U32 R17, RZ, RZ, RZ ;  /* 0x000000ffff117224 */ /* 0x000fe200078e00ff */
[----:B------:R-:W1:Y:S01]  /*26d0*/  LDCU.64 UR8, c[0x4][0x50] ;  /* 0x01000a00ff0877ac */ /* 0x000e620008000a00 */
[----:B------:R-:W-:Y:S01]  /*26e0*/  IMAD.SHL.U32 R2, R0, 0x2, RZ ;  /* 0x0000000200027824 */ /* 0x000fe200078e00ff */
[----:B------:R-:W0:Y:S01]  /*26f0*/  S2R R10, SR_TID.Z ;  /* 0x00000000000a7919 */ /* 0x000e220000002300 */
[----:B------:R-:W2:Y:S01]  /*2700*/  LDC R20, c[0x0][0x368] ;  /* 0x0000da00ff147b82 */ /* 0x000ea20000000800 */
[----:B------:R-:W-:-:S02]  /*2710*/  IMAD.MOV.U32 R25, RZ, RZ, R17 ;  /* 0x000000ffff197224 */ /* 0x000fc400078e0011 */
[----:B------:R-:W-:Y:S01]  /*2720*/  LOP3.LUT R2, R0, R2, R5, 0x96, !PT ;  /* 0x0000000200027212 */ /* 0x000fe200078e9605 */
[----:B------:R-:W4:Y:S01]  /*2730*/  S2R R12, SR_CTAID.Y ;  /* 0x00000000000c7919 */ /* 0x000f220000002600 */
[----:B------:R-:W-:Y:S02]  /*2740*/  MOV R0, 0x0 ;  /* 0x0000000000007802 */ /* 0x000fe40000000f00 */
[----:B------:R-:W-:Y:S01]  /*2750*/  LOP3.LUT R3, R2, R3, RZ, 0x3c, !PT ;  /* 0x0000000302037212 */ /* 0x000fe200078e3cff */
[----:B------:R-:W4:Y:S01]  /*2760*/  S2R R13, SR_CTAID.Z ;  /* 0x00000000000d7919 */ /* 0x000f220000002700 */
[----:B------:R-:W2:Y:S02]  /*2770*/  LDC R21, c[0x0][0x370] ;  /* 0x0000dc00ff157b82 */ /* 0x000ea40000000800 */
[----:B------:R-:W-:-:S04]  /*2780*/  IADD3 R3, PT, PT, R4, 0x587c5, R3 ;  /* 0x000587c504037810 */ /* 0x000fc80007ffe003 */
[----:B------:R-:W-:Y:S01]  /*2790*/  I2FP.F32.U32 R3, R3 ;  /* 0x0000000300037245 */ /* 0x000fe20000201000 */
[----:B-1----:R-:W-:Y:S01]  /*27a0*/  IMAD.U32 R4, RZ, RZ, UR8 ;  /* 0x00000008ff047e24 */ /* 0x002fe2000f8e00ff */
[----:B------:R-:W2:Y:S01]  /*27b0*/  LDC R22, c[0x0][0x374] ;  /* 0x0000dd00ff167b82 */ /* 0x000ea20000000800 */
[----:B------:R-:W-:Y:S02]  /*27c0*/  IMAD.U32 R5, RZ, RZ, UR9 ;  /* 0x00000009ff057e24 */ /* 0x000fe4000f8e00ff */
[----:B------:R-:W-:Y:S01]  /*27d0*/  FFMA R26, R3, R26, 1.1641532182693481445e-10 ;  /* 0x2f000000031a7423 */ /* 0x000fe2000000001a */
[----:B---3--:R-:W-:-:S04]  /*27e0*/  IMAD R16, R14, R11, R8 ;  /* 0x0000000b0e107224 */ /* 0x008fc800078e0208 */
[----:B------:R-:W2:Y:S01]  /*27f0*/  LDC R23, c[0x0][0x378] ;  /* 0x0000de00ff177b82 */ /* 0x000ea20000000800 */
[----:B------:R-:W1:Y:S01]  /*2800*/  F2F.F64.F32 R26, R26 ;  /* 0x0000001a001a7310 */ /* 0x000e620000201800 */
[----:B------:R-:W-:Y:S01]  /*2810*/  IMAD.MOV.U32 R24, RZ, RZ, R16 ;  /* 0x000000ffff187224 */ /* 0x000fe200078e0010 */
[----:B0-----:R0:W-:Y:S05]  /*2820*/  STL.128 [R1+0x40], R8 ;  /* 0x0000400801007387 */ /* 0x0011ea0000100c00 */
[----:B------:R-:W3:Y:S08]  /*2830*/  LDC.64 R2, c[0x4][0x48] ;  /* 0x01001200ff027b82 */ /* 0x000ef00000000a00 */
[----:B------:R-:W-:Y:S08]  /*2840*/  BAR.SYNC.DEFER_BLOCKING 0x0 ;  /* 0x0000000000007b1d */ /* 0x000ff00000010000 */
[----:B------:R-:W5:Y:S01]  /*2850*/  LDC.64 R18, c[0x0][0x380] ;  /* 0x0000e000ff127b82 */ /* 0x000f620000000a00 */
[----:B----4-:R0:W-:Y:S04]  /*2860*/  STL.128 [R1+0x50], R12 ;  /* 0x0000500c01007387 */ /* 0x0101e80000100c00 */
[----:B-1----:R0:W-:Y:S03]  /*2870*/  STL.128 [R1+0x70], R24 ;  /* 0x0000701801007387 */ /* 0x0021e60000100c00 */
[----:B------:R-:W1:Y:S01]  /*2880*/  LDC R6, c[0x0][0x2f8] ;  /* 0x0000be00ff067b82 */ /* 0x000e620000000800 */
[----:B--2---:R0:W-:Y:S07]  /*2890*/  STL.128 [R1+0x60], R20 ;  /* 0x0000601401007387 */ /* 0x0041ee0000100c00 */
[----:B------:R0:W2:Y:S01]  /*28a0*/  LDC.64 R28, c[0x4][R0] ;  /* 0x01000000001c7b82 */ /* 0x0000a20000000a00 */
[----:B---3--:R0:W-:Y:S04]  /*28b0*/  STG.E.64 desc[UR6][R2.64], R16 ;  /* 0x0000001002007986 */ /* 0x0081e8000c101b06 */
[----:B-----5:R0:W-:Y:S01]  /*28c0*/  STL.128 [R1+0x30], R16 ;  /* 0x0000301001007387 */ /* 0x0201e20000100c00 */
[----:B-1----:R-:W-:-:S04]  /*28d0*/  IADD3 R6, P0, P1, R1, 0x30, R6 ;  /* 0x0000003001067810 */ /* 0x002fc8000791e006 */
[----:B------:R-:W-:-:S09]  /*28e0*/  IADD3.X R7, PT, PT, RZ, UR5, RZ, P0, P1 ;  /* 0x00000005ff077c10 */ /* 0x000fd200087e24ff */
[----:B0-----:R-:W-:-:S07]  /*28f0*/  LEPC R20, `(.L_x_11) ;  /* 0x000000001014794e */ /* 0x001fce0000000000 */
[----:B--2---:R-:W-:Y:S05]  /*2900*/  CALL.ABS.NOINC R28 ;  /* 0x000000001c007343 */ /* 0x004fea0003c00000 */
.L_x_11:
[----:B------:R-:W-:Y:S05]  /*2910*/  EXIT ;  /* 0x000000000000794d */ /* 0x000fea0003800000 */
.L_x_12:
[----:B------:R-:W-:-:S00]  /*2920*/  BRA `(.L_x_12) ;  /* 0xfffffffc00fc7947 */ /* 0x000fc0000383ffff */
[----:B------:R-:W-:-:S00]  /*2930*/  NOP ;  /* 0x0000000000007918 */ /* 0x000fc00000000000 */
        /* <DEDUP_REMOVED lines=12> */
.L_x_13:


//--------------------- .nv.global.init           --------------------------
	.section	.nv.global.init,"aw",@progbits
	.align	4
.nv.global.init:
	.type		mrg32k3aM1SubSeq,@object
	.size		mrg32k3aM1SubSeq,(mrg32k3aM2SubSeq - mrg32k3aM1SubSeq)
mrg32k3aM1SubSeq:
        /*0000*/ 	.byte	0x0b, 0xcc, 0xee, 0x04, 0x73, 0x29, 0x8b, 0x6f, 0xf6, 0x53, 0x03, 0xf6, 0x23, 0xf6, 0xea, 0xda
        /* <DEDUP_REMOVED lines=125> */
	.type		mrg32k3aM2SubSeq,@object
	.size		mrg32k3aM2SubSeq,(mrg32k3aM1 - mrg32k3aM2SubSeq)
mrg32k3aM2SubSeq:
        /* <DEDUP_REMOVED lines=126> */
	.type		mrg32k3aM1,@object
	.size		mrg32k3aM1,(mrg32k3aM1Seq - mrg32k3aM1)
mrg32k3aM1:
        /* <DEDUP_REMOVED lines=144> */
	.type		mrg32k3aM1Seq,@object
	.size		mrg32k3aM1Seq,(mrg32k3aM2 - mrg32k3aM1Seq)
mrg32k3aM1Seq:
        /* <DEDUP_REMOVED lines=144> */
	.type		mrg32k3aM2,@object
	.size		mrg32k3aM2,(mrg32k3aM2Seq - mrg32k3aM2)
mrg32k3aM2:
        /* <DEDUP_REMOVED lines=144> */
	.type		mrg32k3aM2Seq,@object
	.size		mrg32k3aM2Seq,(precalc_xorwow_matrix - mrg32k3aM2Seq)
mrg32k3aM2Seq:
        /* <DEDUP_REMOVED lines=144> */
	.type		precalc_xorwow_matrix,@object
	.size		precalc_xorwow_matrix,(precalc_xorwow_offset_matrix - precalc_xorwow_matrix)
precalc_xorwow_matrix:
        /* <DEDUP_REMOVED lines=6400> */
	.type		precalc_xorwow_offset_matrix,@object
	.size		precalc_xorwow_offset_matrix,($str - precalc_xorwow_offset_matrix)
precalc_xorwow_offset_matrix:
        /* <DEDUP_REMOVED lines=6400> */
	.type		$str,@object
	.size		$str,(.L_10 - $str)
$str:
        /* <DEDUP_REMOVED lines=9> */
        /*35450*/ 	.byte	0x66, 0x29, 0x0a, 0x00
.L_10:


//--------------------- .nv.shared.reserved.0     --------------------------
	.section	.nv.shared.reserved.0,"aw",@nobits
	.weak		__nv_reservedSMEM_offset_0_alias
	.size		__nv_reservedSMEM_offset_0_alias, 0, 64
	.other		__nv_reservedSMEM_offset_0_alias,@"STO_CUDA_RESERVED_SHARED STV_DEFAULT"
__nv_reservedSMEM_offset_0_alias:
	.zero		0
	.zero		64


//--------------------- .nv.global                --------------------------
	.section	.nv.global,"aw",@nobits
	.align	8
.nv.global:
	.type		value,@object
	.size		value,(.L_9 - value)
value:
	.zero		8
.L_9:


//--------------------- .nv.constant0._Z11rand_kernely --------------------------
	.section	.nv.constant0._Z11rand_kernely,"a",@progbits
	.sectionflags	@""
	.align	4
.nv.constant0._Z11rand_kernely:
	.zero		904


//--------------------- SYMBOLS --------------------------

	.type		.nv.reservedSmem.offset0,@object
	.size		.nv.reservedSmem.offset0,0x4
	.type		vprintf,@function
